//
// Generated by NVIDIA NVVM Compiler
//
// Compiler Build ID: CL-36424714
// Cuda compilation tools, release 13.0, V13.0.88
// Based on NVVM 20.0.0
//

.version 9.0
.target sm_100
.address_size 64

	// .globl	_Z14rmsnorm_kernelPK6__halfS1_PS_iif
// _ZZ14rmsnorm_kernelPK6__halfS1_PS_iifE9s_rms_inv has been demoted
// _ZZ16attention_kernelPK6__halfS1_S1_PS_iiiiifE5s_max has been demoted
// _ZZ16attention_kernelPK6__halfS1_S1_PS_iiiiifE9s_sum_inv has been demoted
.extern .shared .align 16 .b8 smem[];
.global .align 4 .b8 __cudart_i2opi_f[24] = {65, 144, 67, 60, 153, 149, 98, 219, 192, 221, 52, 245, 209, 87, 39, 252, 41, 21, 68, 78, 110, 131, 249, 162};

.visible .entry _Z14rmsnorm_kernelPK6__halfS1_PS_iif(
	.param .u64 .ptr .align 1 _Z14rmsnorm_kernelPK6__halfS1_PS_iif_param_0,
	.param .u64 .ptr .align 1 _Z14rmsnorm_kernelPK6__halfS1_PS_iif_param_1,
	.param .u64 .ptr .align 1 _Z14rmsnorm_kernelPK6__halfS1_PS_iif_param_2,
	.param .u32 _Z14rmsnorm_kernelPK6__halfS1_PS_iif_param_3,
	.param .u32 _Z14rmsnorm_kernelPK6__halfS1_PS_iif_param_4,
	.param .f32 _Z14rmsnorm_kernelPK6__halfS1_PS_iif_param_5
)
{
	.reg .pred 	%p<28>;
	.reg .b16 	%rs<5>;
	.reg .b32 	%r<106>;
	.reg .b32 	%f<83>;
	.reg .b64 	%rd<40>;
	// demoted variable
	.shared .align 4 .f32 _ZZ14rmsnorm_kernelPK6__halfS1_PS_iifE9s_rms_inv;
	ld.param.u64 	%rd8, [_Z14rmsnorm_kernelPK6__halfS1_PS_iif_param_0];
	ld.param.u64 	%rd10, [_Z14rmsnorm_kernelPK6__halfS1_PS_iif_param_1];
	ld.param.u64 	%rd9, [_Z14rmsnorm_kernelPK6__halfS1_PS_iif_param_2];
	ld.param.u32 	%r29, [_Z14rmsnorm_kernelPK6__halfS1_PS_iif_param_3];
	ld.param.u32 	%r28, [_Z14rmsnorm_kernelPK6__halfS1_PS_iif_param_4];
	ld.param.f32 	%f9, [_Z14rmsnorm_kernelPK6__halfS1_PS_iif_param_5];
	cvta.to.global.u64 	%rd1, %rd10;
	mov.u32 	%r1, %ctaid.x;
	setp.ge.s32 	%p1, %r1, %r29;
	@%p1 bra 	$L__BB0_21;
	cvta.to.global.u64 	%rd11, %rd8;
	cvta.to.global.u64 	%rd12, %rd9;
	mul.lo.s32 	%r30, %r28, %r1;
	mul.wide.s32 	%rd13, %r30, 2;
	add.s64 	%rd2, %rd11, %rd13;
	add.s64 	%rd3, %rd12, %rd13;
	mov.u32 	%r100, %tid.x;
	setp.ge.s32 	%p2, %r100, %r28;
	mov.f32 	%f81, 0f00000000;
	@%p2 bra 	$L__BB0_4;
	mov.f32 	%f81, 0f00000000;
	mov.u32 	%r3, %ntid.x;
	mov.u32 	%r98, %r100;
$L__BB0_3:
	mul.wide.s32 	%rd14, %r98, 2;
	add.s64 	%rd15, %rd2, %rd14;
	ld.global.nc.u16 	%rs1, [%rd15];
	// begin inline asm
	{  cvt.f32.f16 %f12, %rs1;}

	// end inline asm
	fma.rn.f32 	%f81, %f12, %f12, %f81;
	add.s32 	%r98, %r98, %r3;
	setp.lt.s32 	%p3, %r98, %r28;
	@%p3 bra 	$L__BB0_3;
$L__BB0_4:
	and.b32  	%r31, %r100, 31;
	mov.b32 	%r32, %f81;
	shfl.sync.bfly.b32	%r33|%p4, %r32, 16, 31, -1;
	mov.b32 	%f13, %r33;
	add.f32 	%f14, %f81, %f13;
	mov.b32 	%r34, %f14;
	shfl.sync.bfly.b32	%r35|%p5, %r34, 8, 31, -1;
	mov.b32 	%f15, %r35;
	add.f32 	%f16, %f14, %f15;
	mov.b32 	%r36, %f16;
	shfl.sync.bfly.b32	%r37|%p6, %r36, 4, 31, -1;
	mov.b32 	%f17, %r37;
	add.f32 	%f18, %f16, %f17;
	mov.b32 	%r38, %f18;
	shfl.sync.bfly.b32	%r39|%p7, %r38, 2, 31, -1;
	mov.b32 	%f19, %r39;
	add.f32 	%f20, %f18, %f19;
	mov.b32 	%r40, %f20;
	shfl.sync.bfly.b32	%r41|%p8, %r40, 1, 31, -1;
	mov.b32 	%f21, %r41;
	add.f32 	%f4, %f20, %f21;
	setp.ne.s32 	%p9, %r31, 0;
	@%p9 bra 	$L__BB0_6;
	shr.u32 	%r42, %r100, 3;
	mov.u32 	%r43, smem;
	add.s32 	%r44, %r43, %r42;
	st.shared.f32 	[%r44], %f4;
$L__BB0_6:
	bar.sync 	0;
	mov.u32 	%r6, %ntid.x;
	shr.u32 	%r45, %r6, 5;
	setp.ge.u32 	%p10, %r100, %r45;
	mov.f32 	%f82, 0f00000000;
	@%p10 bra 	$L__BB0_8;
	shl.b32 	%r46, %r100, 2;
	mov.u32 	%r47, smem;
	add.s32 	%r48, %r47, %r46;
	ld.shared.f32 	%f82, [%r48];
$L__BB0_8:
	setp.gt.u32 	%p11, %r100, 31;
	@%p11 bra 	$L__BB0_11;
	mov.b32 	%r49, %f82;
	shfl.sync.bfly.b32	%r50|%p12, %r49, 16, 31, -1;
	mov.b32 	%f23, %r50;
	add.f32 	%f24, %f82, %f23;
	mov.b32 	%r51, %f24;
	shfl.sync.bfly.b32	%r52|%p13, %r51, 8, 31, -1;
	mov.b32 	%f25, %r52;
	add.f32 	%f26, %f24, %f25;
	mov.b32 	%r53, %f26;
	shfl.sync.bfly.b32	%r54|%p14, %r53, 4, 31, -1;
	mov.b32 	%f27, %r54;
	add.f32 	%f28, %f26, %f27;
	mov.b32 	%r55, %f28;
	shfl.sync.bfly.b32	%r56|%p15, %r55, 2, 31, -1;
	mov.b32 	%f29, %r56;
	add.f32 	%f30, %f28, %f29;
	mov.b32 	%r57, %f30;
	shfl.sync.bfly.b32	%r58|%p16, %r57, 1, 31, -1;
	mov.b32 	%f31, %r58;
	add.f32 	%f7, %f30, %f31;
	setp.ne.s32 	%p17, %r100, 0;
	@%p17 bra 	$L__BB0_11;
	cvt.rn.f32.s32 	%f32, %r28;
	div.rn.f32 	%f33, %f7, %f32;
	add.f32 	%f34, %f9, %f33;
	rsqrt.approx.f32 	%f35, %f34;
	st.shared.f32 	[_ZZ14rmsnorm_kernelPK6__halfS1_PS_iifE9s_rms_inv], %f35;
$L__BB0_11:
	bar.sync 	0;
	ld.shared.f32 	%f8, [_ZZ14rmsnorm_kernelPK6__halfS1_PS_iifE9s_rms_inv];
	and.b32  	%r59, %r28, 1;
	setp.eq.b32 	%p18, %r59, 1;
	not.pred 	%p19, %p18;
	@%p19 bra 	$L__BB0_14;
	setp.ge.s32 	%p20, %r100, %r28;
	@%p20 bra 	$L__BB0_21;
$L__BB0_13:
	mul.wide.s32 	%rd16, %r100, 2;
	add.s64 	%rd17, %rd2, %rd16;
	ld.global.nc.u16 	%rs2, [%rd17];
	// begin inline asm
	{  cvt.f32.f16 %f36, %rs2;}

	// end inline asm
	add.s64 	%rd18, %rd1, %rd16;
	ld.global.nc.u16 	%rs3, [%rd18];
	// begin inline asm
	{  cvt.f32.f16 %f37, %rs3;}

	// end inline asm
	mul.f32 	%f39, %f8, %f36;
	mul.f32 	%f38, %f39, %f37;
	// begin inline asm
	{  cvt.rn.f16.f32 %rs4, %f38;}

	// end inline asm
	add.s64 	%rd19, %rd3, %rd16;
	st.global.u16 	[%rd19], %rs4;
	add.s32 	%r100, %r100, %r6;
	setp.lt.s32 	%p21, %r100, %r28;
	@%p21 bra 	$L__BB0_13;
	bra.uni 	$L__BB0_21;
$L__BB0_14:
	shr.s32 	%r7, %r28, 1;
	setp.ge.s32 	%p22, %r100, %r7;
	@%p22 bra 	$L__BB0_21;
	add.s32 	%r60, %r100, %r6;
	max.u32 	%r61, %r7, %r60;
	setp.lt.u32 	%p23, %r60, %r7;
	selp.u32 	%r62, 1, 0, %p23;
	add.s32 	%r63, %r60, %r62;
	sub.s32 	%r64, %r61, %r63;
	div.u32 	%r65, %r64, %r6;
	add.s32 	%r8, %r65, %r62;
	and.b32  	%r66, %r8, 3;
	setp.eq.s32 	%p24, %r66, 3;
	@%p24 bra 	$L__BB0_18;
	add.s32 	%r67, %r8, 1;
	and.b32  	%r68, %r67, 3;
	mul.wide.u32 	%rd39, %r100, 4;
	mul.wide.u32 	%rd5, %r6, 4;
	neg.s32 	%r99, %r68;
	mad.lo.s32 	%r100, %r6, %r68, %r100;
$L__BB0_17:
	.pragma "nounroll";
	add.s64 	%rd20, %rd2, %rd39;
	ld.global.nc.u32 	%r69, [%rd20];
	add.s64 	%rd21, %rd1, %rd39;
	ld.global.nc.u32 	%r71, [%rd21];
	// begin inline asm
	{.reg .f16 low,high;
  mov.b32 {low,high},%r69;
  cvt.f32.f16 %f40, low;}

	// end inline asm
	// begin inline asm
	{.reg .f16 low,high;
  mov.b32 {low,high},%r69;
  cvt.f32.f16 %f41, high;}

	// end inline asm
	// begin inline asm
	{.reg .f16 low,high;
  mov.b32 {low,high},%r71;
  cvt.f32.f16 %f42, low;}

	// end inline asm
	// begin inline asm
	{.reg .f16 low,high;
  mov.b32 {low,high},%r71;
  cvt.f32.f16 %f43, high;}

	// end inline asm
	mul.f32 	%f46, %f8, %f40;
	mul.f32 	%f44, %f46, %f42;
	mul.f32 	%f47, %f8, %f41;
	mul.f32 	%f45, %f47, %f43;
	// begin inline asm
	{ cvt.rn.f16x2.f32 %r73, %f45, %f44; }

	// end inline asm
	add.s64 	%rd22, %rd3, %rd39;
	st.global.u32 	[%rd22], %r73;
	add.s64 	%rd39, %rd39, %rd5;
	add.s32 	%r99, %r99, 1;
	setp.ne.s32 	%p25, %r99, 0;
	@%p25 bra 	$L__BB0_17;
$L__BB0_18:
	setp.lt.u32 	%p26, %r8, 3;
	@%p26 bra 	$L__BB0_21;
	shl.b32 	%r74, %r6, 1;
	add.s32 	%r103, %r100, %r74;
	shl.b32 	%r15, %r6, 2;
	mad.lo.s32 	%r102, %r6, 3, %r100;
	add.s32 	%r101, %r6, %r100;
$L__BB0_20:
	mul.wide.u32 	%rd23, %r100, 4;
	add.s64 	%rd24, %rd2, %rd23;
	ld.global.nc.u32 	%r75, [%rd24];
	add.s64 	%rd25, %rd1, %rd23;
	ld.global.nc.u32 	%r77, [%rd25];
	// begin inline asm
	{.reg .f16 low,high;
  mov.b32 {low,high},%r75;
  cvt.f32.f16 %f48, low;}

	// end inline asm
	// begin inline asm
	{.reg .f16 low,high;
  mov.b32 {low,high},%r75;
  cvt.f32.f16 %f49, high;}

	// end inline asm
	// begin inline asm
	{.reg .f16 low,high;
  mov.b32 {low,high},%r77;
  cvt.f32.f16 %f50, low;}

	// end inline asm
	// begin inline asm
	{.reg .f16 low,high;
  mov.b32 {low,high},%r77;
  cvt.f32.f16 %f51, high;}

	// end inline asm
	mul.f32 	%f72, %f8, %f48;
	mul.f32 	%f52, %f72, %f50;
	mul.f32 	%f73, %f8, %f49;
	mul.f32 	%f53, %f73, %f51;
	// begin inline asm
	{ cvt.rn.f16x2.f32 %r79, %f53, %f52; }

	// end inline asm
	add.s64 	%rd26, %rd3, %rd23;
	st.global.u32 	[%rd26], %r79;
	add.s32 	%r95, %r100, %r6;
	mul.wide.u32 	%rd27, %r101, 4;
	add.s64 	%rd28, %rd2, %rd27;
	ld.global.nc.u32 	%r81, [%rd28];
	add.s64 	%rd29, %rd1, %rd27;
	ld.global.nc.u32 	%r83, [%rd29];
	// begin inline asm
	{.reg .f16 low,high;
  mov.b32 {low,high},%r81;
  cvt.f32.f16 %f54, low;}

	// end inline asm
	// begin inline asm
	{.reg .f16 low,high;
  mov.b32 {low,high},%r81;
  cvt.f32.f16 %f55, high;}

	// end inline asm
	// begin inline asm
	{.reg .f16 low,high;
  mov.b32 {low,high},%r83;
  cvt.f32.f16 %f56, low;}

	// end inline asm
	// begin inline asm
	{.reg .f16 low,high;
  mov.b32 {low,high},%r83;
  cvt.f32.f16 %f57, high;}

	// end inline asm
	mul.f32 	%f74, %f8, %f54;
	mul.f32 	%f58, %f74, %f56;
	mul.f32 	%f75, %f8, %f55;
	mul.f32 	%f59, %f75, %f57;
	// begin inline asm
	{ cvt.rn.f16x2.f32 %r84, %f59, %f58; }

	// end inline asm
	add.s64 	%rd30, %rd3, %rd27;
	st.global.u32 	[%rd30], %r84;
	add.s32 	%r96, %r95, %r6;
	mul.wide.u32 	%rd31, %r103, 4;
	add.s64 	%rd32, %rd2, %rd31;
	ld.global.nc.u32 	%r86, [%rd32];
	add.s64 	%rd33, %rd1, %rd31;
	ld.global.nc.u32 	%r88, [%rd33];
	// begin inline asm
	{.reg .f16 low,high;
  mov.b32 {low,high},%r86;
  cvt.f32.f16 %f60, low;}

	// end inline asm
	// begin inline asm
	{.reg .f16 low,high;
  mov.b32 {low,high},%r86;
  cvt.f32.f16 %f61, high;}

	// end inline asm
	// begin inline asm
	{.reg .f16 low,high;
  mov.b32 {low,high},%r88;
  cvt.f32.f16 %f62, low;}

	// end inline asm
	// begin inline asm
	{.reg .f16 low,high;
  mov.b32 {low,high},%r88;
  cvt.f32.f16 %f63, high;}

	// end inline asm
	mul.f32 	%f76, %f8, %f60;
	mul.f32 	%f64, %f76, %f62;
	mul.f32 	%f77, %f8, %f61;
	mul.f32 	%f65, %f77, %f63;
	// begin inline asm
	{ cvt.rn.f16x2.f32 %r89, %f65, %f64; }

	// end inline asm
	add.s64 	%rd34, %rd3, %rd31;
	st.global.u32 	[%rd34], %r89;
	add.s32 	%r97, %r96, %r6;
	mul.wide.u32 	%rd35, %r102, 4;
	add.s64 	%rd36, %rd2, %rd35;
	ld.global.nc.u32 	%r91, [%rd36];
	add.s64 	%rd37, %rd1, %rd35;
	ld.global.nc.u32 	%r93, [%rd37];
	// begin inline asm
	{.reg .f16 low,high;
  mov.b32 {low,high},%r91;
  cvt.f32.f16 %f66, low;}

	// end inline asm
	// begin inline asm
	{.reg .f16 low,high;
  mov.b32 {low,high},%r91;
  cvt.f32.f16 %f67, high;}

	// end inline asm
	// begin inline asm
	{.reg .f16 low,high;
  mov.b32 {low,high},%r93;
  cvt.f32.f16 %f68, low;}

	// end inline asm
	// begin inline asm
	{.reg .f16 low,high;
  mov.b32 {low,high},%r93;
  cvt.f32.f16 %f69, high;}

	// end inline asm
	mul.f32 	%f78, %f8, %f66;
	mul.f32 	%f70, %f78, %f68;
	mul.f32 	%f79, %f8, %f67;
	mul.f32 	%f71, %f79, %f69;
	// begin inline asm
	{ cvt.rn.f16x2.f32 %r94, %f71, %f70; }

	// end inline asm
	add.s64 	%rd38, %rd3, %rd35;
	st.global.u32 	[%rd38], %r94;
	add.s32 	%r100, %r97, %r6;
	add.s32 	%r103, %r103, %r15;
	add.s32 	%r102, %r102, %r15;
	add.s32 	%r101, %r101, %r15;
	setp.lt.s32 	%p27, %r100, %r7;
	@%p27 bra 	$L__BB0_20;
$L__BB0_21:
	ret;

}
	// .globl	_Z13swiglu_kernelPK6__halfS1_PS_i
.visible .entry _Z13swiglu_kernelPK6__halfS1_PS_i(
	.param .u64 .ptr .align 1 _Z13swiglu_kernelPK6__halfS1_PS_i_param_0,
	.param .u64 .ptr .align 1 _Z13swiglu_kernelPK6__halfS1_PS_i_param_1,
	.param .u64 .ptr .align 1 _Z13swiglu_kernelPK6__halfS1_PS_i_param_2,
	.param .u32 _Z13swiglu_kernelPK6__halfS1_PS_i_param_3
)
{
	.reg .pred 	%p<7>;
	.reg .b16 	%rs<4>;
	.reg .b32 	%r<26>;
	.reg .b32 	%f<47>;
	.reg .b64 	%rd<15>;

	ld.param.u64 	%rd4, [_Z13swiglu_kernelPK6__halfS1_PS_i_param_0];
	ld.param.u64 	%rd5, [_Z13swiglu_kernelPK6__halfS1_PS_i_param_1];
	ld.param.u64 	%rd6, [_Z13swiglu_kernelPK6__halfS1_PS_i_param_2];
	ld.param.u32 	%r7, [_Z13swiglu_kernelPK6__halfS1_PS_i_param_3];
	cvta.to.global.u64 	%rd1, %rd6;
	cvta.to.global.u64 	%rd2, %rd5;
	cvta.to.global.u64 	%rd3, %rd4;
	mov.u32 	%r8, %ctaid.x;
	mov.u32 	%r1, %ntid.x;
	mov.u32 	%r9, %tid.x;
	mad.lo.s32 	%r2, %r8, %r1, %r9;
	shr.u32 	%r10, %r7, 31;
	add.s32 	%r11, %r7, %r10;
	shr.s32 	%r3, %r11, 1;
	setp.ge.s32 	%p1, %r2, %r3;
	@%p1 bra 	$L__BB1_3;
	mov.u32 	%r12, %nctaid.x;
	mul.lo.s32 	%r4, %r1, %r12;
	mov.u32 	%r25, %r2;
$L__BB1_2:
	mul.wide.s32 	%rd7, %r25, 4;
	add.s64 	%rd8, %rd3, %rd7;
	ld.global.nc.u32 	%r13, [%rd8];
	add.s64 	%rd9, %rd2, %rd7;
	ld.global.nc.u32 	%r15, [%rd9];
	// begin inline asm
	{.reg .f16 low,high;
  mov.b32 {low,high},%r13;
  cvt.f32.f16 %f1, low;}

	// end inline asm
	// begin inline asm
	{.reg .f16 low,high;
  mov.b32 {low,high},%r13;
  cvt.f32.f16 %f2, high;}

	// end inline asm
	// begin inline asm
	{.reg .f16 low,high;
  mov.b32 {low,high},%r15;
  cvt.f32.f16 %f3, low;}

	// end inline asm
	// begin inline asm
	{.reg .f16 low,high;
  mov.b32 {low,high},%r15;
  cvt.f32.f16 %f4, high;}

	// end inline asm
	fma.rn.f32 	%f7, %f1, 0fBBBB989D, 0f3F000000;
	cvt.sat.f32.f32 	%f8, %f7;
	mov.f32 	%f9, 0f4B400001;
	mov.f32 	%f10, 0f437C0000;
	fma.rm.f32 	%f11, %f8, %f10, %f9;
	add.f32 	%f12, %f11, 0fCB40007F;
	neg.f32 	%f13, %f12;
	fma.rn.f32 	%f14, %f1, 0fBFB8AA3B, %f13;
	fma.rn.f32 	%f15, %f1, 0fB2A57060, %f14;
	mov.b32 	%r18, %f11;
	shl.b32 	%r19, %r18, 23;
	mov.b32 	%f16, %r19;
	ex2.approx.ftz.f32 	%f17, %f15;
	fma.rn.f32 	%f18, %f17, %f16, 0f3F800000;
	div.rn.f32 	%f19, %f1, %f18;
	fma.rn.f32 	%f20, %f2, 0fBBBB989D, 0f3F000000;
	cvt.sat.f32.f32 	%f21, %f20;
	fma.rm.f32 	%f22, %f21, %f10, %f9;
	add.f32 	%f23, %f22, 0fCB40007F;
	neg.f32 	%f24, %f23;
	fma.rn.f32 	%f25, %f2, 0fBFB8AA3B, %f24;
	fma.rn.f32 	%f26, %f2, 0fB2A57060, %f25;
	mov.b32 	%r20, %f22;
	shl.b32 	%r21, %r20, 23;
	mov.b32 	%f27, %r21;
	ex2.approx.ftz.f32 	%f28, %f26;
	fma.rn.f32 	%f29, %f28, %f27, 0f3F800000;
	div.rn.f32 	%f30, %f2, %f29;
	mul.f32 	%f5, %f3, %f19;
	mul.f32 	%f6, %f4, %f30;
	// begin inline asm
	{ cvt.rn.f16x2.f32 %r17, %f6, %f5; }

	// end inline asm
	add.s64 	%rd10, %rd1, %rd7;
	st.global.u32 	[%rd10], %r17;
	add.s32 	%r25, %r25, %r4;
	setp.lt.s32 	%p2, %r25, %r3;
	@%p2 bra 	$L__BB1_2;
$L__BB1_3:
	and.b32  	%r22, %r7, 1;
	setp.eq.b32 	%p3, %r22, 1;
	not.pred 	%p4, %p3;
	setp.ne.s32 	%p5, %r2, 0;
	or.pred  	%p6, %p5, %p4;
	@%p6 bra 	$L__BB1_5;
	mul.wide.s32 	%rd11, %r7, 2;
	add.s64 	%rd12, %rd3, %rd11;
	ld.global.nc.u16 	%rs1, [%rd12+-2];
	// begin inline asm
	{  cvt.f32.f16 %f31, %rs1;}

	// end inline asm
	add.s64 	%rd13, %rd2, %rd11;
	ld.global.nc.u16 	%rs2, [%rd13+-2];
	// begin inline asm
	{  cvt.f32.f16 %f32, %rs2;}

	// end inline asm
	fma.rn.f32 	%f34, %f31, 0fBBBB989D, 0f3F000000;
	cvt.sat.f32.f32 	%f35, %f34;
	mov.f32 	%f36, 0f4B400001;
	mov.f32 	%f37, 0f437C0000;
	fma.rm.f32 	%f38, %f35, %f37, %f36;
	add.f32 	%f39, %f38, 0fCB40007F;
	neg.f32 	%f40, %f39;
	fma.rn.f32 	%f41, %f31, 0fBFB8AA3B, %f40;
	fma.rn.f32 	%f42, %f31, 0fB2A57060, %f41;
	mov.b32 	%r23, %f38;
	shl.b32 	%r24, %r23, 23;
	mov.b32 	%f43, %r24;
	ex2.approx.ftz.f32 	%f44, %f42;
	fma.rn.f32 	%f45, %f44, %f43, 0f3F800000;
	div.rn.f32 	%f46, %f31, %f45;
	mul.f32 	%f33, %f32, %f46;
	// begin inline asm
	{  cvt.rn.f16.f32 %rs3, %f33;}

	// end inline asm
	add.s64 	%rd14, %rd1, %rd11;
	st.global.u16 	[%rd14+-2], %rs3;
$L__BB1_5:
	ret;

}
	// .globl	_Z11rope_kernelPK6__halfPKiPS_iiiif
.visible .entry _Z11rope_kernelPK6__halfPKiPS_iiiif(
	.param .u64 .ptr .align 1 _Z11rope_kernelPK6__halfPKiPS_iiiif_param_0,
	.param .u64 .ptr .align 1 _Z11rope_kernelPK6__halfPKiPS_iiiif_param_1,
	.param .u64 .ptr .align 1 _Z11rope_kernelPK6__halfPKiPS_iiiif_param_2,
	.param .u32 _Z11rope_kernelPK6__halfPKiPS_iiiif_param_3,
	.param .u32 _Z11rope_kernelPK6__halfPKiPS_iiiif_param_4,
	.param .u32 _Z11rope_kernelPK6__halfPKiPS_iiiif_param_5,
	.param .u32 _Z11rope_kernelPK6__halfPKiPS_iiiif_param_6,
	.param .f32 _Z11rope_kernelPK6__halfPKiPS_iiiif_param_7
)
{
	.local .align 4 .b8 	__local_depot2[28];
	.reg .b64 	%SP;
	.reg .b64 	%SPL;
	.reg .pred 	%p<32>;
	.reg .b16 	%rs<5>;
	.reg .b32 	%r<84>;
	.reg .b32 	%f<118>;
	.reg .b64 	%rd<32>;
	.reg .b64 	%fd<3>;

	mov.u64 	%SPL, __local_depot2;
	ld.param.u64 	%rd9, [_Z11rope_kernelPK6__halfPKiPS_iiiif_param_0];
	ld.param.u64 	%rd10, [_Z11rope_kernelPK6__halfPKiPS_iiiif_param_1];
	ld.param.u64 	%rd11, [_Z11rope_kernelPK6__halfPKiPS_iiiif_param_2];
	ld.param.u32 	%r26, [_Z11rope_kernelPK6__halfPKiPS_iiiif_param_3];
	ld.param.u32 	%r23, [_Z11rope_kernelPK6__halfPKiPS_iiiif_param_4];
	ld.param.u32 	%r24, [_Z11rope_kernelPK6__halfPKiPS_iiiif_param_5];
	ld.param.u32 	%r25, [_Z11rope_kernelPK6__halfPKiPS_iiiif_param_6];
	ld.param.f32 	%f16, [_Z11rope_kernelPK6__halfPKiPS_iiiif_param_7];
	add.u64 	%rd1, %SPL, 0;
	shr.u32 	%r27, %r25, 31;
	add.s32 	%r28, %r25, %r27;
	shr.s32 	%r1, %r28, 1;
	mul.lo.s32 	%r2, %r1, %r24;
	mul.lo.s32 	%r3, %r2, %r23;
	mul.lo.s32 	%r29, %r3, %r26;
	mov.u32 	%r30, %ctaid.x;
	mov.u32 	%r31, %ntid.x;
	mov.u32 	%r32, %tid.x;
	mad.lo.s32 	%r4, %r30, %r31, %r32;
	setp.ge.s32 	%p1, %r4, %r29;
	mov.f32 	%f116, 0f3F800000;
	@%p1 bra 	$L__BB2_18;
	div.s32 	%r5, %r4, %r3;
	mul.lo.s32 	%r33, %r5, %r3;
	sub.s32 	%r34, %r4, %r33;
	div.s32 	%r6, %r34, %r2;
	mul.lo.s32 	%r35, %r6, %r2;
	sub.s32 	%r36, %r34, %r35;
	div.s32 	%r7, %r36, %r1;
	mul.lo.s32 	%r37, %r7, %r1;
	sub.s32 	%r38, %r36, %r37;
	shl.b32 	%r8, %r38, 1;
	cvt.rn.f32.s32 	%f18, %r8;
	cvt.rn.f32.s32 	%f19, %r25;
	div.rn.f32 	%f20, %f18, %f19;
	mul.f32 	%f21, %f20, 0f3F000000;
	cvt.rzi.f32.f32 	%f22, %f21;
	add.f32 	%f23, %f22, %f22;
	sub.f32 	%f24, %f20, %f23;
	abs.f32 	%f2, %f24;
	abs.f32 	%f3, %f16;
	setp.lt.f32 	%p2, %f3, 0f00800000;
	mul.f32 	%f25, %f3, 0f4B800000;
	selp.f32 	%f26, %f25, %f3, %p2;
	selp.f32 	%f27, 0fC1C00000, 0f00000000, %p2;
	mov.b32 	%r39, %f26;
	add.s32 	%r40, %r39, -1060439283;
	and.b32  	%r41, %r40, -8388608;
	sub.s32 	%r42, %r39, %r41;
	mov.b32 	%f28, %r42;
	cvt.rn.f32.s32 	%f29, %r41;
	fma.rn.f32 	%f30, %f29, 0f34000000, %f27;
	add.f32 	%f31, %f28, 0fBF800000;
	add.f32 	%f32, %f28, 0f3F800000;
	rcp.approx.ftz.f32 	%f33, %f32;
	add.f32 	%f34, %f31, %f31;
	mul.f32 	%f35, %f34, %f33;
	mul.f32 	%f36, %f35, %f35;
	sub.f32 	%f37, %f31, %f35;
	add.f32 	%f38, %f37, %f37;
	neg.f32 	%f39, %f35;
	fma.rn.f32 	%f40, %f39, %f31, %f38;
	mul.rn.f32 	%f41, %f33, %f40;
	fma.rn.f32 	%f42, %f36, 0f3A2C32E4, 0f3B52E7DB;
	fma.rn.f32 	%f43, %f42, %f36, 0f3C93BB73;
	fma.rn.f32 	%f44, %f43, %f36, 0f3DF6384F;
	mul.rn.f32 	%f45, %f44, %f36;
	fma.rn.f32 	%f46, %f35, 0f3FB8AA3B, %f30;
	sub.f32 	%f47, %f30, %f46;
	fma.rn.f32 	%f48, %f35, 0f3FB8AA3B, %f47;
	fma.rn.f32 	%f49, %f41, 0f3FB8AA3B, %f48;
	fma.rn.f32 	%f50, %f35, 0f32A55E34, %f49;
	mul.f32 	%f51, %f45, 0f40400000;
	fma.rn.f32 	%f52, %f51, %f41, %f50;
	fma.rn.f32 	%f53, %f45, %f35, %f52;
	add.rn.f32 	%f54, %f46, %f53;
	neg.f32 	%f55, %f46;
	add.rn.f32 	%f56, %f54, %f55;
	neg.f32 	%f57, %f56;
	add.rn.f32 	%f58, %f53, %f57;
	mul.rn.f32 	%f59, %f54, %f20;
	neg.f32 	%f60, %f59;
	fma.rn.f32 	%f61, %f54, %f20, %f60;
	fma.rn.f32 	%f62, %f58, %f20, %f61;
	cvt.rni.f32.f32 	%f63, %f59;
	sub.f32 	%f64, %f59, %f63;
	add.f32 	%f65, %f64, %f62;
	fma.rn.f32 	%f66, %f65, 0f391FCB8E, 0f3AAF85ED;
	fma.rn.f32 	%f67, %f66, %f65, 0f3C1D9856;
	fma.rn.f32 	%f68, %f67, %f65, 0f3D6357BB;
	fma.rn.f32 	%f69, %f68, %f65, 0f3E75FDEC;
	fma.rn.f32 	%f70, %f69, %f65, 0f3F317218;
	fma.rn.f32 	%f71, %f70, %f65, 0f3F800000;
	cvt.rzi.s32.f32 	%r43, %f63;
	setp.gt.f32 	%p3, %f63, 0f00000000;
	selp.b32 	%r44, 0, -2097152000, %p3;
	add.s32 	%r45, %r44, 2130706432;
	mov.b32 	%f72, %r45;
	mul.f32 	%f73, %f71, %f72;
	shl.b32 	%r46, %r43, 23;
	sub.s32 	%r47, %r46, %r44;
	mov.b32 	%f74, %r47;
	mul.f32 	%f75, %f73, %f74;
	abs.f32 	%f76, %f59;
	setp.gt.f32 	%p4, %f76, 0f43180000;
	setp.lt.f32 	%p5, %f59, 0f00000000;
	selp.f32 	%f77, 0f00000000, 0f7F800000, %p5;
	selp.f32 	%f4, %f77, %f75, %p4;
	setp.eq.f32 	%p6, %f16, 0f3F800000;
	setp.eq.f32 	%p7, %f20, 0f00000000;
	or.pred  	%p8, %p6, %p7;
	@%p8 bra 	$L__BB2_9;
	setp.num.f32 	%p9, %f3, %f3;
	abs.f32 	%f78, %f20;
	setp.num.f32 	%p10, %f78, %f78;
	and.pred  	%p11, %p9, %p10;
	@%p11 bra 	$L__BB2_4;
	add.rn.f32 	%f116, %f16, %f20;
	bra.uni 	$L__BB2_9;
$L__BB2_4:
	setp.neu.f32 	%p12, %f16, 0f00000000;
	setp.neu.f32 	%p13, %f3, 0f7F800000;
	and.pred  	%p14, %p12, %p13;
	@%p14 bra 	$L__BB2_6;
	setp.neu.f32 	%p21, %f2, 0f3F800000;
	add.f32 	%f83, %f16, %f16;
	mov.b32 	%r48, %f83;
	setp.lt.f32 	%p22, %f20, 0f00000000;
	xor.b32  	%r49, %r48, 2139095040;
	selp.b32 	%r50, %r49, %r48, %p22;
	and.b32  	%r51, %r50, 2147483647;
	selp.b32 	%r52, %r51, %r50, %p21;
	mov.b32 	%f116, %r52;
	bra.uni 	$L__BB2_9;
$L__BB2_6:
	setp.eq.f32 	%p15, %f16, 0fBF800000;
	setp.eq.f32 	%p16, %f78, 0f7F800000;
	and.pred  	%p17, %p15, %p16;
	@%p17 bra 	$L__BB2_9;
	setp.geu.f32 	%p18, %f16, 0f00000000;
	mov.f32 	%f116, %f4;
	@%p18 bra 	$L__BB2_9;
	setp.neu.f32 	%p19, %f2, 0f3F800000;
	neg.f32 	%f80, %f4;
	selp.f32 	%f81, %f4, %f80, %p19;
	cvt.rmi.f32.f32 	%f82, %f20;
	setp.neu.f32 	%p20, %f20, %f82;
	selp.f32 	%f116, 0f7FFFFFFF, %f81, %p20;
$L__BB2_9:
	rcp.rn.f32 	%f84, %f116;
	cvta.to.global.u64 	%rd13, %rd10;
	mul.wide.s32 	%rd14, %r6, 4;
	add.s64 	%rd15, %rd13, %rd14;
	ld.global.nc.u32 	%r53, [%rd15];
	cvt.rn.f32.s32 	%f85, %r53;
	mul.f32 	%f10, %f84, %f85;
	mul.f32 	%f86, %f10, 0f3F22F983;
	cvt.rni.s32.f32 	%r83, %f86;
	cvt.rn.f32.s32 	%f87, %r83;
	fma.rn.f32 	%f88, %f87, 0fBFC90FDA, %f10;
	fma.rn.f32 	%f89, %f87, 0fB3A22168, %f88;
	fma.rn.f32 	%f117, %f87, 0fA7C234C5, %f89;
	abs.f32 	%f12, %f10;
	setp.ltu.f32 	%p23, %f12, 0f47CE4780;
	@%p23 bra 	$L__BB2_17;
	setp.neu.f32 	%p24, %f12, 0f7F800000;
	@%p24 bra 	$L__BB2_12;
	mov.f32 	%f92, 0f00000000;
	mul.rn.f32 	%f117, %f10, %f92;
	mov.b32 	%r83, 0;
	bra.uni 	$L__BB2_17;
$L__BB2_12:
	mov.b32 	%r10, %f10;
	shl.b32 	%r55, %r10, 8;
	or.b32  	%r11, %r55, -2147483648;
	mov.b64 	%rd31, 0;
	mov.b32 	%r80, 0;
	mov.u64 	%rd29, __cudart_i2opi_f;
	mov.u64 	%rd30, %rd1;
$L__BB2_13:
	.pragma "nounroll";
	ld.global.nc.u32 	%r56, [%rd29];
	mad.wide.u32 	%rd18, %r56, %r11, %rd31;
	shr.u64 	%rd31, %rd18, 32;
	st.local.u32 	[%rd30], %rd18;
	add.s32 	%r80, %r80, 1;
	add.s64 	%rd30, %rd30, 4;
	add.s64 	%rd29, %rd29, 4;
	setp.ne.s32 	%p25, %r80, 6;
	@%p25 bra 	$L__BB2_13;
	shr.u32 	%r57, %r10, 23;
	st.local.u32 	[%rd1+24], %rd31;
	and.b32  	%r14, %r57, 31;
	and.b32  	%r58, %r57, 224;
	add.s32 	%r59, %r58, -128;
	shr.u32 	%r60, %r59, 5;
	mul.wide.u32 	%rd19, %r60, 4;
	sub.s64 	%rd8, %rd1, %rd19;
	ld.local.u32 	%r81, [%rd8+24];
	ld.local.u32 	%r82, [%rd8+20];
	setp.eq.s32 	%p26, %r14, 0;
	@%p26 bra 	$L__BB2_16;
	shf.l.wrap.b32 	%r81, %r82, %r81, %r14;
	ld.local.u32 	%r61, [%rd8+16];
	shf.l.wrap.b32 	%r82, %r61, %r82, %r14;
$L__BB2_16:
	shr.u32 	%r62, %r81, 30;
	shf.l.wrap.b32 	%r63, %r82, %r81, 2;
	shl.b32 	%r64, %r82, 2;
	shr.u32 	%r65, %r63, 31;
	add.s32 	%r66, %r65, %r62;
	neg.s32 	%r67, %r66;
	setp.lt.s32 	%p27, %r10, 0;
	selp.b32 	%r83, %r67, %r66, %p27;
	xor.b32  	%r68, %r63, %r10;
	shr.s32 	%r69, %r63, 31;
	xor.b32  	%r70, %r69, %r63;
	xor.b32  	%r71, %r69, %r64;
	cvt.u64.u32 	%rd20, %r70;
	shl.b64 	%rd21, %rd20, 32;
	cvt.u64.u32 	%rd22, %r71;
	or.b64  	%rd23, %rd21, %rd22;
	cvt.rn.f64.s64 	%fd1, %rd23;
	mul.f64 	%fd2, %fd1, 0d3BF921FB54442D19;
	cvt.rn.f32.f64 	%f90, %fd2;
	neg.f32 	%f91, %f90;
	setp.lt.s32 	%p28, %r68, 0;
	selp.f32 	%f117, %f91, %f90, %p28;
$L__BB2_17:
	mul.f32 	%f97, %f117, %f117;
	fma.rn.f32 	%f98, %f97, 0f37CBAC00, 0fBAB607ED;
	fma.rn.f32 	%f99, %f98, %f97, 0f3D2AAABB;
	fma.rn.f32 	%f100, %f99, %f97, 0fBEFFFFFF;
	fma.rn.f32 	%f101, %f100, %f97, 0f3F800000;
	fma.rn.f32 	%f102, %f97, %f117, 0f00000000;
	fma.rn.f32 	%f103, %f97, 0fB94D4153, 0f3C0885E4;
	fma.rn.f32 	%f104, %f103, %f97, 0fBE2AAAA8;
	fma.rn.f32 	%f105, %f104, %f102, %f117;
	and.b32  	%r73, %r83, 1;
	setp.eq.b32 	%p29, %r73, 1;
	selp.f32 	%f106, %f101, %f105, %p29;
	selp.f32 	%f107, %f105, %f101, %p29;
	and.b32  	%r74, %r83, 2;
	setp.eq.s32 	%p30, %r74, 0;
	neg.f32 	%f108, %f106;
	selp.f32 	%f109, %f106, %f108, %p30;
	add.s32 	%r75, %r83, 1;
	and.b32  	%r76, %r75, 2;
	setp.eq.s32 	%p31, %r76, 0;
	neg.f32 	%f110, %f107;
	selp.f32 	%f111, %f107, %f110, %p31;
	mad.lo.s32 	%r77, %r5, %r23, %r6;
	mad.lo.s32 	%r78, %r77, %r24, %r7;
	mad.lo.s32 	%r79, %r78, %r25, %r8;
	cvta.to.global.u64 	%rd24, %rd9;
	mul.wide.s32 	%rd25, %r79, 2;
	add.s64 	%rd26, %rd24, %rd25;
	ld.global.nc.u16 	%rs1, [%rd26];
	// begin inline asm
	{  cvt.f32.f16 %f93, %rs1;}

	// end inline asm
	ld.global.nc.u16 	%rs2, [%rd26+2];
	// begin inline asm
	{  cvt.f32.f16 %f94, %rs2;}

	// end inline asm
	mul.f32 	%f112, %f93, %f111;
	mul.f32 	%f113, %f94, %f109;
	sub.f32 	%f95, %f112, %f113;
	// begin inline asm
	{  cvt.rn.f16.f32 %rs3, %f95;}

	// end inline asm
	cvta.to.global.u64 	%rd27, %rd11;
	add.s64 	%rd28, %rd27, %rd25;
	st.global.u16 	[%rd28], %rs3;
	mul.f32 	%f114, %f94, %f111;
	fma.rn.f32 	%f96, %f93, %f109, %f114;
	// begin inline asm
	{  cvt.rn.f16.f32 %rs4, %f96;}

	// end inline asm
	st.global.u16 	[%rd28+2], %rs4;
$L__BB2_18:
	ret;

}
	// .globl	_Z16attention_kernelPK6__halfS1_S1_PS_iiiiif
.visible .entry _Z16attention_kernelPK6__halfS1_S1_PS_iiiiif(
	.param .u64 .ptr .align 1 _Z16attention_kernelPK6__halfS1_S1_PS_iiiiif_param_0,
	.param .u64 .ptr .align 1 _Z16attention_kernelPK6__halfS1_S1_PS_iiiiif_param_1,
	.param .u64 .ptr .align 1 _Z16attention_kernelPK6__halfS1_S1_PS_iiiiif_param_2,
	.param .u64 .ptr .align 1 _Z16attention_kernelPK6__halfS1_S1_PS_iiiiif_param_3,
	.param .u32 _Z16attention_kernelPK6__halfS1_S1_PS_iiiiif_param_4,
	.param .u32 _Z16attention_kernelPK6__halfS1_S1_PS_iiiiif_param_5,
	.param .u32 _Z16attention_kernelPK6__halfS1_S1_PS_iiiiif_param_6,
	.param .u32 _Z16attention_kernelPK6__halfS1_S1_PS_iiiiif_param_7,
	.param .u32 _Z16attention_kernelPK6__halfS1_S1_PS_iiiiif_param_8,
	.param .f32 _Z16attention_kernelPK6__halfS1_S1_PS_iiiiif_param_9
)
{
	.reg .pred 	%p<61>;
	.reg .b16 	%rs<49>;
	.reg .b32 	%r<206>;
	.reg .b32 	%f<225>;
	.reg .b64 	%rd<110>;
	// demoted variable
	.shared .align 4 .f32 _ZZ16attention_kernelPK6__halfS1_S1_PS_iiiiifE5s_max;
	// demoted variable
	.shared .align 4 .f32 _ZZ16attention_kernelPK6__halfS1_S1_PS_iiiiifE9s_sum_inv;
	ld.param.u64 	%rd8, [_Z16attention_kernelPK6__halfS1_S1_PS_iiiiif_param_0];
	ld.param.u64 	%rd9, [_Z16attention_kernelPK6__halfS1_S1_PS_iiiiif_param_1];
	ld.param.u64 	%rd10, [_Z16attention_kernelPK6__halfS1_S1_PS_iiiiif_param_2];
	ld.param.u64 	%rd11, [_Z16attention_kernelPK6__halfS1_S1_PS_iiiiif_param_3];
	ld.param.u32 	%r87, [_Z16attention_kernelPK6__halfS1_S1_PS_iiiiif_param_4];
	ld.param.u32 	%r83, [_Z16attention_kernelPK6__halfS1_S1_PS_iiiiif_param_5];
	ld.param.u32 	%r84, [_Z16attention_kernelPK6__halfS1_S1_PS_iiiiif_param_6];
	ld.param.u32 	%r85, [_Z16attention_kernelPK6__halfS1_S1_PS_iiiiif_param_7];
	ld.param.u32 	%r86, [_Z16attention_kernelPK6__halfS1_S1_PS_iiiiif_param_8];
	ld.param.f32 	%f44, [_Z16attention_kernelPK6__halfS1_S1_PS_iiiiif_param_9];
	cvta.to.global.u64 	%rd1, %rd9;
	cvta.to.global.u64 	%rd2, %rd8;
	cvta.to.global.u64 	%rd3, %rd10;
	cvta.to.global.u64 	%rd4, %rd11;
	mov.u32 	%r1, %ntid.x;
	shr.u32 	%r2, %r1, 5;
	mov.u32 	%r3, %ctaid.x;
	div.u32 	%r4, %r3, %r84;
	div.s32 	%r5, %r4, %r83;
	setp.ge.s32 	%p1, %r5, %r87;
	@%p1 bra 	$L__BB3_66;
	shl.b32 	%r88, %r2, 2;
	mov.u32 	%r89, smem;
	add.s32 	%r6, %r89, %r88;
	rem.u32 	%r90, %r3, %r84;
	rem.s32 	%r91, %r4, %r83;
	mad.lo.s32 	%r92, %r5, %r83, %r91;
	mul.lo.s32 	%r93, %r85, %r84;
	mul.lo.s32 	%r94, %r93, %r92;
	cvt.s64.s32 	%rd5, %r94;
	mul.lo.s32 	%r95, %r90, %r85;
	cvt.s64.s32 	%rd12, %r95;
	add.s64 	%rd6, %rd5, %rd12;
	setp.eq.s32 	%p2, %r86, 0;
	add.s32 	%r96, %r90, 1;
	selp.b32 	%r7, %r84, %r96, %p2;
	mov.u32 	%r191, %tid.x;
	setp.ge.s32 	%p3, %r191, %r84;
	@%p3 bra 	$L__BB3_24;
	setp.gt.s32 	%p4, %r85, 0;
	@%p4 bra 	$L__BB3_6;
	mul.f32 	%f1, %f44, 0f00000000;
	mov.u32 	%r187, %r191;
$L__BB3_4:
	setp.ge.s32 	%p5, %r187, %r7;
	@%p5 bra 	$L__BB3_22;
	shl.b32 	%r100, %r187, 2;
	add.s32 	%r101, %r6, %r100;
	st.shared.f32 	[%r101], %f1;
	bra.uni 	$L__BB3_23;
$L__BB3_6:
	add.s32 	%r9, %r85, -1;
	and.b32  	%r10, %r85, 7;
	add.s32 	%r11, %r10, -1;
	and.b32  	%r12, %r85, 3;
	and.b32  	%r13, %r85, 2147483640;
	and.b32  	%r14, %r85, 1;
	mov.u32 	%r182, %r191;
$L__BB3_7:
	setp.lt.s32 	%p7, %r182, %r7;
	@%p7 bra 	$L__BB3_10;
	shl.b32 	%r102, %r182, 2;
	add.s32 	%r103, %r6, %r102;
	mov.b32 	%r104, -246811958;
	st.shared.u32 	[%r103], %r104;
$L__BB3_9:
	add.s32 	%r182, %r182, %r1;
	setp.lt.s32 	%p15, %r182, %r84;
	@%p15 bra 	$L__BB3_7;
	bra.uni 	$L__BB3_24;
$L__BB3_10:
	setp.lt.u32 	%p8, %r9, 7;
	mul.lo.s32 	%r106, %r182, %r85;
	cvt.s64.s32 	%rd13, %r106;
	add.s64 	%rd7, %rd13, %rd5;
	mov.f32 	%f208, 0f00000000;
	mov.b32 	%r185, 0;
	@%p8 bra 	$L__BB3_13;
	mov.f32 	%f208, 0f00000000;
	mov.b32 	%r183, 0;
$L__BB3_12:
	.pragma "nounroll";
	cvt.u64.u32 	%rd14, %r183;
	add.s64 	%rd15, %rd6, %rd14;
	shl.b64 	%rd16, %rd15, 1;
	add.s64 	%rd17, %rd2, %rd16;
	ld.global.nc.u16 	%rs2, [%rd17];
	// begin inline asm
	{  cvt.f32.f16 %f48, %rs2;}

	// end inline asm
	add.s64 	%rd18, %rd7, %rd14;
	shl.b64 	%rd19, %rd18, 1;
	add.s64 	%rd20, %rd1, %rd19;
	ld.global.nc.u16 	%rs3, [%rd20];
	// begin inline asm
	{  cvt.f32.f16 %f49, %rs3;}

	// end inline asm
	fma.rn.f32 	%f64, %f48, %f49, %f208;
	ld.global.nc.u16 	%rs4, [%rd17+2];
	// begin inline asm
	{  cvt.f32.f16 %f50, %rs4;}

	// end inline asm
	ld.global.nc.u16 	%rs5, [%rd20+2];
	// begin inline asm
	{  cvt.f32.f16 %f51, %rs5;}

	// end inline asm
	fma.rn.f32 	%f65, %f50, %f51, %f64;
	ld.global.nc.u16 	%rs6, [%rd17+4];
	// begin inline asm
	{  cvt.f32.f16 %f52, %rs6;}

	// end inline asm
	ld.global.nc.u16 	%rs7, [%rd20+4];
	// begin inline asm
	{  cvt.f32.f16 %f53, %rs7;}

	// end inline asm
	fma.rn.f32 	%f66, %f52, %f53, %f65;
	ld.global.nc.u16 	%rs8, [%rd17+6];
	// begin inline asm
	{  cvt.f32.f16 %f54, %rs8;}

	// end inline asm
	ld.global.nc.u16 	%rs9, [%rd20+6];
	// begin inline asm
	{  cvt.f32.f16 %f55, %rs9;}

	// end inline asm
	fma.rn.f32 	%f67, %f54, %f55, %f66;
	ld.global.nc.u16 	%rs10, [%rd17+8];
	// begin inline asm
	{  cvt.f32.f16 %f56, %rs10;}

	// end inline asm
	ld.global.nc.u16 	%rs11, [%rd20+8];
	// begin inline asm
	{  cvt.f32.f16 %f57, %rs11;}

	// end inline asm
	fma.rn.f32 	%f68, %f56, %f57, %f67;
	ld.global.nc.u16 	%rs12, [%rd17+10];
	// begin inline asm
	{  cvt.f32.f16 %f58, %rs12;}

	// end inline asm
	ld.global.nc.u16 	%rs13, [%rd20+10];
	// begin inline asm
	{  cvt.f32.f16 %f59, %rs13;}

	// end inline asm
	fma.rn.f32 	%f69, %f58, %f59, %f68;
	ld.global.nc.u16 	%rs14, [%rd17+12];
	// begin inline asm
	{  cvt.f32.f16 %f60, %rs14;}

	// end inline asm
	ld.global.nc.u16 	%rs15, [%rd20+12];
	// begin inline asm
	{  cvt.f32.f16 %f61, %rs15;}

	// end inline asm
	fma.rn.f32 	%f70, %f60, %f61, %f69;
	ld.global.nc.u16 	%rs16, [%rd17+14];
	// begin inline asm
	{  cvt.f32.f16 %f62, %rs16;}

	// end inline asm
	ld.global.nc.u16 	%rs17, [%rd20+14];
	// begin inline asm
	{  cvt.f32.f16 %f63, %rs17;}

	// end inline asm
	fma.rn.f32 	%f208, %f62, %f63, %f70;
	add.s32 	%r183, %r183, 8;
	setp.eq.s32 	%p9, %r183, %r13;
	mov.u32 	%r185, %r13;
	@%p9 bra 	$L__BB3_13;
	bra.uni 	$L__BB3_12;
$L__BB3_13:
	setp.eq.s32 	%p10, %r10, 0;
	@%p10 bra 	$L__BB3_21;
	setp.lt.u32 	%p11, %r11, 3;
	@%p11 bra 	$L__BB3_16;
	cvt.u64.u32 	%rd21, %r185;
	add.s64 	%rd22, %rd6, %rd21;
	shl.b64 	%rd23, %rd22, 1;
	add.s64 	%rd24, %rd2, %rd23;
	ld.global.nc.u16 	%rs18, [%rd24];
	// begin inline asm
	{  cvt.f32.f16 %f72, %rs18;}

	// end inline asm
	add.s64 	%rd25, %rd7, %rd21;
	shl.b64 	%rd26, %rd25, 1;
	add.s64 	%rd27, %rd1, %rd26;
	ld.global.nc.u16 	%rs19, [%rd27];
	// begin inline asm
	{  cvt.f32.f16 %f73, %rs19;}

	// end inline asm
	fma.rn.f32 	%f80, %f72, %f73, %f208;
	ld.global.nc.u16 	%rs20, [%rd24+2];
	// begin inline asm
	{  cvt.f32.f16 %f74, %rs20;}

	// end inline asm
	ld.global.nc.u16 	%rs21, [%rd27+2];
	// begin inline asm
	{  cvt.f32.f16 %f75, %rs21;}

	// end inline asm
	fma.rn.f32 	%f81, %f74, %f75, %f80;
	ld.global.nc.u16 	%rs22, [%rd24+4];
	// begin inline asm
	{  cvt.f32.f16 %f76, %rs22;}

	// end inline asm
	ld.global.nc.u16 	%rs23, [%rd27+4];
	// begin inline asm
	{  cvt.f32.f16 %f77, %rs23;}

	// end inline asm
	fma.rn.f32 	%f82, %f76, %f77, %f81;
	ld.global.nc.u16 	%rs24, [%rd24+6];
	// begin inline asm
	{  cvt.f32.f16 %f78, %rs24;}

	// end inline asm
	ld.global.nc.u16 	%rs25, [%rd27+6];
	// begin inline asm
	{  cvt.f32.f16 %f79, %rs25;}

	// end inline asm
	fma.rn.f32 	%f208, %f78, %f79, %f82;
	add.s32 	%r185, %r185, 4;
$L__BB3_16:
	setp.eq.s32 	%p12, %r12, 0;
	@%p12 bra 	$L__BB3_21;
	setp.eq.s32 	%p13, %r12, 1;
	@%p13 bra 	$L__BB3_19;
	cvt.u64.u32 	%rd28, %r185;
	add.s64 	%rd29, %rd6, %rd28;
	shl.b64 	%rd30, %rd29, 1;
	add.s64 	%rd31, %rd2, %rd30;
	ld.global.nc.u16 	%rs26, [%rd31];
	// begin inline asm
	{  cvt.f32.f16 %f84, %rs26;}

	// end inline asm
	add.s64 	%rd32, %rd7, %rd28;
	shl.b64 	%rd33, %rd32, 1;
	add.s64 	%rd34, %rd1, %rd33;
	ld.global.nc.u16 	%rs27, [%rd34];
	// begin inline asm
	{  cvt.f32.f16 %f85, %rs27;}

	// end inline asm
	fma.rn.f32 	%f88, %f84, %f85, %f208;
	ld.global.nc.u16 	%rs28, [%rd31+2];
	// begin inline asm
	{  cvt.f32.f16 %f86, %rs28;}

	// end inline asm
	ld.global.nc.u16 	%rs29, [%rd34+2];
	// begin inline asm
	{  cvt.f32.f16 %f87, %rs29;}

	// end inline asm
	fma.rn.f32 	%f208, %f86, %f87, %f88;
	add.s32 	%r185, %r185, 2;
$L__BB3_19:
	setp.eq.s32 	%p14, %r14, 0;
	@%p14 bra 	$L__BB3_21;
	cvt.u64.u32 	%rd35, %r185;
	add.s64 	%rd36, %rd6, %rd35;
	shl.b64 	%rd37, %rd36, 1;
	add.s64 	%rd38, %rd2, %rd37;
	ld.global.nc.u16 	%rs30, [%rd38];
	// begin inline asm
	{  cvt.f32.f16 %f89, %rs30;}

	// end inline asm
	add.s64 	%rd39, %rd7, %rd35;
	shl.b64 	%rd40, %rd39, 1;
	add.s64 	%rd41, %rd1, %rd40;
	ld.global.nc.u16 	%rs31, [%rd41];
	// begin inline asm
	{  cvt.f32.f16 %f90, %rs31;}

	// end inline asm
	fma.rn.f32 	%f208, %f89, %f90, %f208;
$L__BB3_21:
	mul.f32 	%f91, %f44, %f208;
	shl.b32 	%r108, %r182, 2;
	add.s32 	%r109, %r6, %r108;
	st.shared.f32 	[%r109], %f91;
	bra.uni 	$L__BB3_9;
$L__BB3_22:
	shl.b32 	%r97, %r187, 2;
	add.s32 	%r98, %r6, %r97;
	mov.b32 	%r99, -246811958;
	st.shared.u32 	[%r98], %r99;
$L__BB3_23:
	add.s32 	%r187, %r187, %r1;
	setp.lt.s32 	%p6, %r187, %r84;
	@%p6 bra 	$L__BB3_4;
$L__BB3_24:
	setp.ge.s32 	%p16, %r191, %r84;
	bar.sync 	0;
	mov.f32 	%f210, 0fF149F2CA;
	@%p16 bra 	$L__BB3_27;
	mov.f32 	%f210, 0fF149F2CA;
	mov.u32 	%r188, %r191;
$L__BB3_26:
	shl.b32 	%r110, %r188, 2;
	add.s32 	%r111, %r6, %r110;
	ld.shared.f32 	%f94, [%r111];
	max.f32 	%f210, %f210, %f94;
	add.s32 	%r188, %r188, %r1;
	setp.lt.s32 	%p17, %r188, %r84;
	@%p17 bra 	$L__BB3_26;
$L__BB3_27:
	and.b32  	%r28, %r191, 31;
	mov.b32 	%r112, %f210;
	shfl.sync.bfly.b32	%r113|%p18, %r112, 16, 31, -1;
	mov.b32 	%f95, %r113;
	max.f32 	%f96, %f210, %f95;
	mov.b32 	%r114, %f96;
	shfl.sync.bfly.b32	%r115|%p19, %r114, 8, 31, -1;
	mov.b32 	%f97, %r115;
	max.f32 	%f98, %f96, %f97;
	mov.b32 	%r116, %f98;
	shfl.sync.bfly.b32	%r117|%p20, %r116, 4, 31, -1;
	mov.b32 	%f99, %r117;
	max.f32 	%f100, %f98, %f99;
	mov.b32 	%r118, %f100;
	shfl.sync.bfly.b32	%r119|%p21, %r118, 2, 31, -1;
	mov.b32 	%f101, %r119;
	max.f32 	%f102, %f100, %f101;
	mov.b32 	%r120, %f102;
	shfl.sync.bfly.b32	%r121|%p22, %r120, 1, 31, -1;
	mov.b32 	%f103, %r121;
	max.f32 	%f17, %f102, %f103;
	setp.ne.s32 	%p23, %r28, 0;
	shr.u32 	%r122, %r191, 3;
	mov.u32 	%r123, smem;
	add.s32 	%r29, %r123, %r122;
	@%p23 bra 	$L__BB3_29;
	st.shared.f32 	[%r29], %f17;
$L__BB3_29:
	bar.sync 	0;
	setp.ge.u32 	%p24, %r191, %r2;
	shl.b32 	%r124, %r191, 2;
	add.s32 	%r30, %r123, %r124;
	mov.f32 	%f212, 0fF149F2CA;
	@%p24 bra 	$L__BB3_31;
	ld.shared.f32 	%f212, [%r30];
$L__BB3_31:
	setp.gt.u32 	%p25, %r191, 31;
	@%p25 bra 	$L__BB3_33;
	mov.b32 	%r126, %f212;
	shfl.sync.bfly.b32	%r127|%p26, %r126, 16, 31, -1;
	mov.b32 	%f105, %r127;
	max.f32 	%f106, %f212, %f105;
	mov.b32 	%r128, %f106;
	shfl.sync.bfly.b32	%r129|%p27, %r128, 8, 31, -1;
	mov.b32 	%f107, %r129;
	max.f32 	%f108, %f106, %f107;
	mov.b32 	%r130, %f108;
	shfl.sync.bfly.b32	%r131|%p28, %r130, 4, 31, -1;
	mov.b32 	%f109, %r131;
	max.f32 	%f110, %f108, %f109;
	mov.b32 	%r132, %f110;
	shfl.sync.bfly.b32	%r133|%p29, %r132, 2, 31, -1;
	mov.b32 	%f111, %r133;
	max.f32 	%f112, %f110, %f111;
	mov.b32 	%r134, %f112;
	shfl.sync.bfly.b32	%r135|%p30, %r134, 1, 31, -1;
	mov.b32 	%f113, %r135;
	max.f32 	%f212, %f112, %f113;
$L__BB3_33:
	bar.sync 	0;
	setp.ne.s32 	%p31, %r191, 0;
	@%p31 bra 	$L__BB3_35;
	st.shared.f32 	[_ZZ16attention_kernelPK6__halfS1_S1_PS_iiiiifE5s_max], %f212;
$L__BB3_35:
	setp.ge.s32 	%p32, %r191, %r84;
	bar.sync 	0;
	mov.f32 	%f214, 0f00000000;
	@%p32 bra 	$L__BB3_38;
	mov.f32 	%f214, 0f00000000;
	ld.shared.f32 	%f22, [_ZZ16attention_kernelPK6__halfS1_S1_PS_iiiiifE5s_max];
	mov.u32 	%r189, %r191;
$L__BB3_37:
	shl.b32 	%r136, %r189, 2;
	add.s32 	%r137, %r6, %r136;
	ld.shared.f32 	%f116, [%r137];
	sub.f32 	%f117, %f116, %f22;
	fma.rn.f32 	%f118, %f117, 0f3BBB989D, 0f3F000000;
	cvt.sat.f32.f32 	%f119, %f118;
	mov.f32 	%f120, 0f4B400001;
	mov.f32 	%f121, 0f437C0000;
	fma.rm.f32 	%f122, %f119, %f121, %f120;
	add.f32 	%f123, %f122, 0fCB40007F;
	neg.f32 	%f124, %f123;
	fma.rn.f32 	%f125, %f117, 0f3FB8AA3B, %f124;
	fma.rn.f32 	%f126, %f117, 0f32A57060, %f125;
	mov.b32 	%r138, %f122;
	shl.b32 	%r139, %r138, 23;
	mov.b32 	%f127, %r139;
	ex2.approx.ftz.f32 	%f128, %f126;
	mul.f32 	%f129, %f128, %f127;
	st.shared.f32 	[%r137], %f129;
	add.f32 	%f214, %f214, %f129;
	add.s32 	%r189, %r189, %r1;
	setp.lt.s32 	%p33, %r189, %r84;
	@%p33 bra 	$L__BB3_37;
$L__BB3_38:
	setp.ne.s32 	%p34, %r28, 0;
	mov.b32 	%r140, %f214;
	shfl.sync.bfly.b32	%r141|%p35, %r140, 16, 31, -1;
	mov.b32 	%f130, %r141;
	add.f32 	%f131, %f214, %f130;
	mov.b32 	%r142, %f131;
	shfl.sync.bfly.b32	%r143|%p36, %r142, 8, 31, -1;
	mov.b32 	%f132, %r143;
	add.f32 	%f133, %f131, %f132;
	mov.b32 	%r144, %f133;
	shfl.sync.bfly.b32	%r145|%p37, %r144, 4, 31, -1;
	mov.b32 	%f134, %r145;
	add.f32 	%f135, %f133, %f134;
	mov.b32 	%r146, %f135;
	shfl.sync.bfly.b32	%r147|%p38, %r146, 2, 31, -1;
	mov.b32 	%f136, %r147;
	add.f32 	%f137, %f135, %f136;
	mov.b32 	%r148, %f137;
	shfl.sync.bfly.b32	%r149|%p39, %r148, 1, 31, -1;
	mov.b32 	%f138, %r149;
	add.f32 	%f26, %f137, %f138;
	@%p34 bra 	$L__BB3_40;
	st.shared.f32 	[%r29], %f26;
$L__BB3_40:
	setp.ge.u32 	%p40, %r191, %r2;
	bar.sync 	0;
	mov.f32 	%f216, 0f00000000;
	@%p40 bra 	$L__BB3_42;
	ld.shared.f32 	%f216, [%r30];
$L__BB3_42:
	setp.gt.u32 	%p41, %r191, 31;
	@%p41 bra 	$L__BB3_44;
	mov.b32 	%r150, %f216;
	shfl.sync.bfly.b32	%r151|%p42, %r150, 16, 31, -1;
	mov.b32 	%f140, %r151;
	add.f32 	%f141, %f216, %f140;
	mov.b32 	%r152, %f141;
	shfl.sync.bfly.b32	%r153|%p43, %r152, 8, 31, -1;
	mov.b32 	%f142, %r153;
	add.f32 	%f143, %f141, %f142;
	mov.b32 	%r154, %f143;
	shfl.sync.bfly.b32	%r155|%p44, %r154, 4, 31, -1;
	mov.b32 	%f144, %r155;
	add.f32 	%f145, %f143, %f144;
	mov.b32 	%r156, %f145;
	shfl.sync.bfly.b32	%r157|%p45, %r156, 2, 31, -1;
	mov.b32 	%f146, %r157;
	add.f32 	%f147, %f145, %f146;
	mov.b32 	%r158, %f147;
	shfl.sync.bfly.b32	%r159|%p46, %r158, 1, 31, -1;
	mov.b32 	%f148, %r159;
	add.f32 	%f216, %f147, %f148;
$L__BB3_44:
	setp.ne.s32 	%p47, %r191, 0;
	bar.sync 	0;
	@%p47 bra 	$L__BB3_46;
	add.f32 	%f149, %f216, 0f322BCC77;
	rcp.rn.f32 	%f150, %f149;
	st.shared.f32 	[_ZZ16attention_kernelPK6__halfS1_S1_PS_iiiiifE9s_sum_inv], %f150;
$L__BB3_46:
	setp.ge.s32 	%p48, %r191, %r84;
	bar.sync 	0;
	@%p48 bra 	$L__BB3_49;
	ld.shared.f32 	%f31, [_ZZ16attention_kernelPK6__halfS1_S1_PS_iiiiifE9s_sum_inv];
	mov.u32 	%r190, %r191;
$L__BB3_48:
	shl.b32 	%r160, %r190, 2;
	add.s32 	%r161, %r6, %r160;
	ld.shared.f32 	%f151, [%r161];
	mul.f32 	%f152, %f31, %f151;
	st.shared.f32 	[%r161], %f152;
	add.s32 	%r190, %r190, %r1;
	setp.lt.s32 	%p49, %r190, %r84;
	@%p49 bra 	$L__BB3_48;
$L__BB3_49:
	bar.sync 	0;
	setp.ge.s32 	%p50, %r191, %r85;
	@%p50 bra 	$L__BB3_66;
	setp.gt.s32 	%p51, %r84, 0;
	@%p51 bra 	$L__BB3_53;
	mov.f32 	%f153, 0f00000000;
	// begin inline asm
	{  cvt.rn.f16.f32 %rs32, %f153;}

	// end inline asm
$L__BB3_52:
	cvt.s64.s32 	%rd42, %r191;
	add.s64 	%rd43, %rd6, %rd42;
	shl.b64 	%rd44, %rd43, 1;
	add.s64 	%rd45, %rd4, %rd44;
	st.global.u16 	[%rd45], %rs32;
	add.s32 	%r191, %r191, %r1;
	setp.lt.s32 	%p52, %r191, %r85;
	@%p52 bra 	$L__BB3_52;
	bra.uni 	$L__BB3_66;
$L__BB3_53:
	and.b32  	%r35, %r84, 7;
	and.b32  	%r36, %r84, 3;
	and.b32  	%r37, %r84, 2147483640;
	and.b32  	%r38, %r84, 1;
	neg.s32 	%r39, %r37;
	shl.b32 	%r40, %r85, 3;
	mul.lo.s32 	%r41, %r85, 3;
	shl.b32 	%r42, %r85, 2;
	mul.lo.s32 	%r43, %r85, 5;
	mul.lo.s32 	%r44, %r85, 6;
	mul.lo.s32 	%r45, %r85, 7;
$L__BB3_54:
	setp.lt.u32 	%p53, %r84, 8;
	mov.f32 	%f224, 0f00000000;
	mov.b32 	%r203, 0;
	@%p53 bra 	$L__BB3_57;
	shr.u32 	%r163, %r1, 3;
	and.b32  	%r164, %r163, 536870908;
	mov.u32 	%r165, smem;
	add.s32 	%r166, %r164, %r165;
	add.s32 	%r192, %r166, 16;
	add.s32 	%r200, %r85, %r191;
	shl.b32 	%r167, %r85, 1;
	add.s32 	%r199, %r167, %r191;
	add.s32 	%r198, %r41, %r191;
	add.s32 	%r197, %r42, %r191;
	add.s32 	%r196, %r43, %r191;
	add.s32 	%r195, %r44, %r191;
	add.s32 	%r194, %r45, %r191;
	mov.f32 	%f224, 0f00000000;
	mov.u32 	%r193, %r191;
	mov.u32 	%r201, %r39;
$L__BB3_56:
	.pragma "nounroll";
	ld.shared.f32 	%f165, [%r192+-16];
	cvt.s64.s32 	%rd46, %r193;
	add.s64 	%rd47, %rd46, %rd5;
	shl.b64 	%rd48, %rd47, 1;
	add.s64 	%rd49, %rd3, %rd48;
	ld.global.nc.u16 	%rs33, [%rd49];
	// begin inline asm
	{  cvt.f32.f16 %f157, %rs33;}

	// end inline asm
	fma.rn.f32 	%f166, %f165, %f157, %f224;
	ld.shared.f32 	%f167, [%r192+-12];
	cvt.s64.s32 	%rd50, %r200;
	add.s64 	%rd51, %rd50, %rd5;
	shl.b64 	%rd52, %rd51, 1;
	add.s64 	%rd53, %rd3, %rd52;
	ld.global.nc.u16 	%rs34, [%rd53];
	// begin inline asm
	{  cvt.f32.f16 %f158, %rs34;}

	// end inline asm
	fma.rn.f32 	%f168, %f167, %f158, %f166;
	ld.shared.f32 	%f169, [%r192+-8];
	cvt.s64.s32 	%rd54, %r199;
	add.s64 	%rd55, %rd54, %rd5;
	shl.b64 	%rd56, %rd55, 1;
	add.s64 	%rd57, %rd3, %rd56;
	ld.global.nc.u16 	%rs35, [%rd57];
	// begin inline asm
	{  cvt.f32.f16 %f159, %rs35;}

	// end inline asm
	fma.rn.f32 	%f170, %f169, %f159, %f168;
	ld.shared.f32 	%f171, [%r192+-4];
	cvt.s64.s32 	%rd58, %r198;
	add.s64 	%rd59, %rd58, %rd5;
	shl.b64 	%rd60, %rd59, 1;
	add.s64 	%rd61, %rd3, %rd60;
	ld.global.nc.u16 	%rs36, [%rd61];
	// begin inline asm
	{  cvt.f32.f16 %f160, %rs36;}

	// end inline asm
	fma.rn.f32 	%f172, %f171, %f160, %f170;
	ld.shared.f32 	%f173, [%r192];
	cvt.s64.s32 	%rd62, %r197;
	add.s64 	%rd63, %rd62, %rd5;
	shl.b64 	%rd64, %rd63, 1;
	add.s64 	%rd65, %rd3, %rd64;
	ld.global.nc.u16 	%rs37, [%rd65];
	// begin inline asm
	{  cvt.f32.f16 %f161, %rs37;}

	// end inline asm
	fma.rn.f32 	%f174, %f173, %f161, %f172;
	ld.shared.f32 	%f175, [%r192+4];
	cvt.s64.s32 	%rd66, %r196;
	add.s64 	%rd67, %rd66, %rd5;
	shl.b64 	%rd68, %rd67, 1;
	add.s64 	%rd69, %rd3, %rd68;
	ld.global.nc.u16 	%rs38, [%rd69];
	// begin inline asm
	{  cvt.f32.f16 %f162, %rs38;}

	// end inline asm
	fma.rn.f32 	%f176, %f175, %f162, %f174;
	ld.shared.f32 	%f177, [%r192+8];
	cvt.s64.s32 	%rd70, %r195;
	add.s64 	%rd71, %rd70, %rd5;
	shl.b64 	%rd72, %rd71, 1;
	add.s64 	%rd73, %rd3, %rd72;
	ld.global.nc.u16 	%rs39, [%rd73];
	// begin inline asm
	{  cvt.f32.f16 %f163, %rs39;}

	// end inline asm
	fma.rn.f32 	%f178, %f177, %f163, %f176;
	ld.shared.f32 	%f179, [%r192+12];
	cvt.s64.s32 	%rd74, %r194;
	add.s64 	%rd75, %rd74, %rd5;
	shl.b64 	%rd76, %rd75, 1;
	add.s64 	%rd77, %rd3, %rd76;
	ld.global.nc.u16 	%rs40, [%rd77];
	// begin inline asm
	{  cvt.f32.f16 %f164, %rs40;}

	// end inline asm
	fma.rn.f32 	%f224, %f179, %f164, %f178;
	add.s32 	%r201, %r201, 8;
	add.s32 	%r200, %r200, %r40;
	add.s32 	%r199, %r199, %r40;
	add.s32 	%r198, %r198, %r40;
	add.s32 	%r197, %r197, %r40;
	add.s32 	%r196, %r196, %r40;
	add.s32 	%r195, %r195, %r40;
	add.s32 	%r194, %r194, %r40;
	add.s32 	%r193, %r193, %r40;
	add.s32 	%r192, %r192, 32;
	setp.ne.s32 	%p54, %r201, 0;
	mov.u32 	%r203, %r37;
	@%p54 bra 	$L__BB3_56;
$L__BB3_57:
	setp.eq.s32 	%p55, %r35, 0;
	@%p55 bra 	$L__BB3_65;
	add.s32 	%r168, %r35, -1;
	setp.lt.u32 	%p56, %r168, 3;
	@%p56 bra 	$L__BB3_60;
	shl.b32 	%r169, %r203, 2;
	add.s32 	%r170, %r6, %r169;
	ld.shared.f32 	%f185, [%r170];
	mad.lo.s32 	%r171, %r203, %r85, %r191;
	cvt.s64.s32 	%rd78, %r171;
	add.s64 	%rd79, %rd78, %rd5;
	shl.b64 	%rd80, %rd79, 1;
	add.s64 	%rd81, %rd3, %rd80;
	ld.global.nc.u16 	%rs41, [%rd81];
	// begin inline asm
	{  cvt.f32.f16 %f181, %rs41;}

	// end inline asm
	fma.rn.f32 	%f186, %f185, %f181, %f224;
	ld.shared.f32 	%f187, [%r170+4];
	add.s32 	%r172, %r171, %r85;
	cvt.s64.s32 	%rd82, %r172;
	add.s64 	%rd83, %rd82, %rd5;
	shl.b64 	%rd84, %rd83, 1;
	add.s64 	%rd85, %rd3, %rd84;
	ld.global.nc.u16 	%rs42, [%rd85];
	// begin inline asm
	{  cvt.f32.f16 %f182, %rs42;}

	// end inline asm
	fma.rn.f32 	%f188, %f187, %f182, %f186;
	ld.shared.f32 	%f189, [%r170+8];
	add.s32 	%r173, %r172, %r85;
	cvt.s64.s32 	%rd86, %r173;
	add.s64 	%rd87, %rd86, %rd5;
	shl.b64 	%rd88, %rd87, 1;
	add.s64 	%rd89, %rd3, %rd88;
	ld.global.nc.u16 	%rs43, [%rd89];
	// begin inline asm
	{  cvt.f32.f16 %f183, %rs43;}

	// end inline asm
	fma.rn.f32 	%f190, %f189, %f183, %f188;
	ld.shared.f32 	%f191, [%r170+12];
	add.s32 	%r174, %r173, %r85;
	cvt.s64.s32 	%rd90, %r174;
	add.s64 	%rd91, %rd90, %rd5;
	shl.b64 	%rd92, %rd91, 1;
	add.s64 	%rd93, %rd3, %rd92;
	ld.global.nc.u16 	%rs44, [%rd93];
	// begin inline asm
	{  cvt.f32.f16 %f184, %rs44;}

	// end inline asm
	fma.rn.f32 	%f224, %f191, %f184, %f190;
	add.s32 	%r203, %r203, 4;
$L__BB3_60:
	setp.eq.s32 	%p57, %r36, 0;
	@%p57 bra 	$L__BB3_65;
	setp.eq.s32 	%p58, %r36, 1;
	@%p58 bra 	$L__BB3_63;
	shl.b32 	%r175, %r203, 2;
	add.s32 	%r176, %r6, %r175;
	ld.shared.f32 	%f195, [%r176];
	mad.lo.s32 	%r177, %r203, %r85, %r191;
	cvt.s64.s32 	%rd94, %r177;
	add.s64 	%rd95, %rd94, %rd5;
	shl.b64 	%rd96, %rd95, 1;
	add.s64 	%rd97, %rd3, %rd96;
	ld.global.nc.u16 	%rs45, [%rd97];
	// begin inline asm
	{  cvt.f32.f16 %f193, %rs45;}

	// end inline asm
	fma.rn.f32 	%f196, %f195, %f193, %f224;
	ld.shared.f32 	%f197, [%r176+4];
	add.s32 	%r178, %r177, %r85;
	cvt.s64.s32 	%rd98, %r178;
	add.s64 	%rd99, %rd98, %rd5;
	shl.b64 	%rd100, %rd99, 1;
	add.s64 	%rd101, %rd3, %rd100;
	ld.global.nc.u16 	%rs46, [%rd101];
	// begin inline asm
	{  cvt.f32.f16 %f194, %rs46;}

	// end inline asm
	fma.rn.f32 	%f224, %f197, %f194, %f196;
	add.s32 	%r203, %r203, 2;
$L__BB3_63:
	setp.eq.s32 	%p59, %r38, 0;
	@%p59 bra 	$L__BB3_65;
	shl.b32 	%r179, %r203, 2;
	add.s32 	%r180, %r6, %r179;
	ld.shared.f32 	%f199, [%r180];
	mad.lo.s32 	%r181, %r203, %r85, %r191;
	cvt.s64.s32 	%rd102, %r181;
	add.s64 	%rd103, %rd102, %rd5;
	shl.b64 	%rd104, %rd103, 1;
	add.s64 	%rd105, %rd3, %rd104;
	ld.global.nc.u16 	%rs47, [%rd105];
	// begin inline asm
	{  cvt.f32.f16 %f198, %rs47;}

	// end inline asm
	fma.rn.f32 	%f224, %f199, %f198, %f224;
$L__BB3_65:
	// begin inline asm
	{  cvt.rn.f16.f32 %rs48, %f224;}

	// end inline asm
	cvt.s64.s32 	%rd106, %r191;
	add.s64 	%rd107, %rd6, %rd106;
	shl.b64 	%rd108, %rd107, 1;
	add.s64 	%rd109, %rd4, %rd108;
	st.global.u16 	[%rd109], %rs48;
	add.s32 	%r191, %r191, %r1;
	setp.lt.s32 	%p60, %r191, %r85;
	@%p60 bra 	$L__BB3_54;
$L__BB3_66:
	ret;

}


// ===== COMPILED SASS (sm_100) =====

	.target	sm_100

	.elftype	@"ET_EXEC"


//--------------------- .note.nv.tkinfo           --------------------------
	.section	.note.nv.tkinfo,"",@"SHT_NOTE"
	.sectionflags	@"SHF_NOTE_NV_TKINFO"
	.tkinfo
        /*0018*/ 	.word	0x00000002
        /*0030*/ 	.string	""
        /*0030*/ 	.string	"ptxas"
        /*0030*/ 	.string	"Cuda compilation tools, release 13.0, V13.0.88"
        /*0030*/ 	.string	"Build cuda_13.0.r13.0/compiler.36424714_0"
        /*0030*/ 	.string	"-arch sm_100 -m 64 "



//--------------------- .note.nv.cuinfo           --------------------------
	.section	.note.nv.cuinfo,"",@"SHT_NOTE"
	.sectionflags	@"SHF_NOTE_NV_CUINFO"
        /*0018*/ 	.short	0x0002
        /*001a*/ 	.short	0x0064
        /*001c*/ 	.short	0x0082
	.zero		2


//--------------------- .nv.info                  --------------------------
	.section	.nv.info,"",@"SHT_CUDA_INFO"
	.align	4


	//----- nvinfo : EIATTR_REGCOUNT
	.align		4
        /*0000*/ 	.byte	0x04, 0x2f
        /*0002*/ 	.short	(.L_2 - .L_1)
	.align		4
.L_1:
        /*0004*/ 	.word	index@(_Z14rmsnorm_kernelPK6__halfS1_PS_iif)
        /*0008*/ 	.word	0x00000020


	//----- nvinfo : EIATTR_FRAME_SIZE
	.align		4
.L_2:
        /*000c*/ 	.byte	0x04, 0x11
        /*000e*/ 	.short	(.L_4 - .L_3)
	.align		4
.L_3:
        /*0010*/ 	.word	index@($__internal_4_$__cuda_sm3x_div_rn_noftz_f32_slowpath)
        /*0014*/ 	.word	0x00000000


	//----- nvinfo : EIATTR_FRAME_SIZE
	.align		4
.L_4:
        /*0018*/ 	.byte	0x04, 0x11
        /*001a*/ 	.short	(.L_6 - .L_5)
	.align		4
.L_5:
        /*001c*/ 	.word	index@(_Z14rmsnorm_kernelPK6__halfS1_PS_iif)
        /*0020*/ 	.word	0x00000000


	//----- nvinfo : EIATTR_REGCOUNT
	.align		4
.L_6:
        /*0024*/ 	.byte	0x04, 0x2f
        /*0026*/ 	.short	(.L_8 - .L_7)
	.align		4
.L_7:
        /*0028*/ 	.word	index@(_Z13swiglu_kernelPK6__halfS1_PS_i)
        /*002c*/ 	.word	0x0000001b


	//----- nvinfo : EIATTR_FRAME_SIZE
	.align		4
.L_8:
        /*0030*/ 	.byte	0x04, 0x11
        /*0032*/ 	.short	(.L_10 - .L_9)
	.align		4
.L_9:
        /*0034*/ 	.word	index@($__internal_3_$__cuda_sm3x_div_rn_noftz_f32_slowpath)
        /*0038*/ 	.word	0x00000000


	//----- nvinfo : EIATTR_FRAME_SIZE
	.align		4
.L_10:
        /*003c*/ 	.byte	0x04, 0x11
        /*003e*/ 	.short	(.L_12 - .L_11)
	.align		4
.L_11:
        /*0040*/ 	.word	index@(_Z13swiglu_kernelPK6__halfS1_PS_i)
        /*0044*/ 	.word	0x00000000


	//----- nvinfo : EIATTR_REGCOUNT
	.align		4
.L_12:
        /*0048*/ 	.byte	0x04, 0x2f
        /*004a*/ 	.short	(.L_14 - .L_13)
	.align		4
.L_13:
        /*004c*/ 	.word	index@(_Z11rope_kernelPK6__halfPKiPS_iiiif)
        /*0050*/ 	.word	0x00000014


	//----- nvinfo : EIATTR_FRAME_SIZE
	.align		4
.L_14:
        /*0054*/ 	.byte	0x04, 0x11
        /*0056*/ 	.short	(.L_16 - .L_15)
	.align		4
.L_15:
        /*0058*/ 	.word	index@($__internal_2_$__cuda_sm3x_div_rn_noftz_f32_slowpath)
        /*005c*/ 	.word	0x00000020


	//----- nvinfo : EIATTR_FRAME_SIZE
	.align		4
.L_16:
        /*0060*/ 	.byte	0x04, 0x11
        /*0062*/ 	.short	(.L_18 - .L_17)
	.align		4
.L_17:
        /*0064*/ 	.word	index@($__internal_1_$__cuda_sm20_rcp_rn_f32_slowpath)
        /*0068*/ 	.word	0x00000020


	//----- nvinfo : EIATTR_FRAME_SIZE
	.align		4
.L_18:
        /*006c*/ 	.byte	0x04, 0x11
        /*006e*/ 	.short	(.L_20 - .L_19)
	.align		4
.L_19:
        /*0070*/ 	.word	index@(_Z11rope_kernelPK6__halfPKiPS_iiiif)
        /*0074*/ 	.word	0x00000020


	//----- nvinfo : EIATTR_REGCOUNT
	.align		4
.L_20:
        /*0078*/ 	.byte	0x04, 0x2f
        /*007a*/ 	.short	(.L_22 - .L_21)
	.align		4
.L_21:
        /*007c*/ 	.word	index@(_Z16attention_kernelPK6__halfS1_S1_PS_iiiiif)
        /*0080*/ 	.word	0x00000020


	//----- nvinfo : EIATTR_FRAME_SIZE
	.align		4
.L_22:
        /*0084*/ 	.byte	0x04, 0x11
        /*0086*/ 	.short	(.L_24 - .L_23)
	.align		4
.L_23:
        /*0088*/ 	.word	index@($__internal_0_$__cuda_sm20_rcp_rn_f32_slowpath)
        /*008c*/ 	.word	0x00000000


	//----- nvinfo : EIATTR_FRAME_SIZE
	.align		4
.L_24:
        /*0090*/ 	.byte	0x04, 0x11
        /*0092*/ 	.short	(.L_26 - .L_25)
	.align		4
.L_25:
        /*0094*/ 	.word	index@(_Z16attention_kernelPK6__halfS1_S1_PS_iiiiif)
        /*0098*/ 	.word	0x00000000


	//----- nvinfo : EIATTR_MIN_STACK_SIZE
	.align		4
.L_26:
        /*009c*/ 	.byte	0x04, 0x12
        /*009e*/ 	.short	(.L_28 - .L_27)
	.align		4
.L_27:
        /*00a0*/ 	.word	index@(_Z16attention_kernelPK6__halfS1_S1_PS_iiiiif)
        /*00a4*/ 	.word	0x00000000


	//----- nvinfo : EIATTR_MIN_STACK_SIZE
	.align		4
.L_28:
        /*00a8*/ 	.byte	0x04, 0x12
        /*00aa*/ 	.short	(.L_30 - .L_29)
	.align		4
.L_29:
        /*00ac*/ 	.word	index@(_Z11rope_kernelPK6__halfPKiPS_iiiif)
        /*00b0*/ 	.word	0x00000020


	//----- nvinfo : EIATTR_MIN_STACK_SIZE
	.align		4
.L_30:
        /*00b4*/ 	.byte	0x04, 0x12
        /*00b6*/ 	.short	(.L_32 - .L_31)
	.align		4
.L_31:
        /*00b8*/ 	.word	index@(_Z13swiglu_kernelPK6__halfS1_PS_i)
        /*00bc*/ 	.word	0x00000000


	//----- nvinfo : EIATTR_MIN_STACK_SIZE
	.align		4
.L_32:
        /*00c0*/ 	.byte	0x04, 0x12
        /*00c2*/ 	.short	(.L_34 - .L_33)
	.align		4
.L_33:
        /*00c4*/ 	.word	index@(_Z14rmsnorm_kernelPK6__halfS1_PS_iif)
        /*00c8*/ 	.word	0x00000000
.L_34:


//--------------------- .nv.compat                --------------------------
	.section	.nv.compat,"",@"SHT_CUDA_COMPAT_INFO"
	.align	4
        /*0000*/ 	.byte	0x02, 0x09, 0x00, 0x00, 0x02, 0x02, 0x01, 0x00, 0x02, 0x05, 0x05, 0x00, 0x03, 0x07, 0x01, 0x01
        /*0010*/ 	.byte	0x02, 0x03, 0x00, 0x00, 0x02, 0x06, 0x01, 0x00, 0x04, 0x0b, 0x08, 0x00, 0x01, 0x00, 0x00, 0x00
        /*0020*/ 	.byte	0x00, 0x00, 0x00, 0x00


//--------------------- .nv.info._Z16attention_kernelPK6__halfS1_S1_PS_iiiiif --------------------------
	.section	.nv.info._Z16attention_kernelPK6__halfS1_S1_PS_iiiiif,"",@"SHT_CUDA_INFO"
	.sectionflags	@""
	.align	4


	//----- nvinfo : EIATTR_CUDA_API_VERSION
	.align		4
        /*0000*/ 	.byte	0x04, 0x37
        /*0002*/ 	.short	(.L_36 - .L_35)
.L_35:
        /*0004*/ 	.word	0x00000082


	//----- nvinfo : EIATTR_KPARAM_INFO
	.align		4
.L_36:
        /*0008*/ 	.byte	0x04, 0x17
        /*000a*/ 	.short	(.L_38 - .L_37)
.L_37:
        /*000c*/ 	.word	0x00000000
        /*0010*/ 	.short	0x0009
        /*0012*/ 	.short	0x0034
        /*0014*/ 	.byte	0x00, 0xf0, 0x11, 0x00


	//----- nvinfo : EIATTR_KPARAM_INFO
	.align		4
.L_38:
        /*0018*/ 	.byte	0x04, 0x17
        /*001a*/ 	.short	(.L_40 - .L_39)
.L_39:
        /*001c*/ 	.word	0x00000000
        /*0020*/ 	.short	0x0008
        /*0022*/ 	.short	0x0030
        /*0024*/ 	.byte	0x00, 0xf0, 0x11, 0x00


	//----- nvinfo : EIATTR_KPARAM_INFO
	.align		4
.L_40:
        /*0028*/ 	.byte	0x04, 0x17
        /*002a*/ 	.short	(.L_42 - .L_41)
.L_41:
        /*002c*/ 	.word	0x00000000
        /*0030*/ 	.short	0x0007
        /*0032*/ 	.short	0x002c
        /*0034*/ 	.byte	0x00, 0xf0, 0x11, 0x00


	//----- nvinfo : EIATTR_KPARAM_INFO
	.align		4
.L_42:
        /*0038*/ 	.byte	0x04, 0x17
        /*003a*/ 	.short	(.L_44 - .L_43)
.L_43:
        /*003c*/ 	.word	0x00000000
        /*0040*/ 	.short	0x0006
        /*0042*/ 	.short	0x0028
        /*0044*/ 	.byte	0x00, 0xf0, 0x11, 0x00


	//----- nvinfo : EIATTR_KPARAM_INFO
	.align		4
.L_44:
        /*0048*/ 	.byte	0x04, 0x17
        /*004a*/ 	.short	(.L_46 - .L_45)
.L_45:
        /*004c*/ 	.word	0x00000000
        /*0050*/ 	.short	0x0005
        /*0052*/ 	.short	0x0024
        /*0054*/ 	.byte	0x00, 0xf0, 0x11, 0x00


	//----- nvinfo : EIATTR_KPARAM_INFO
	.align		4
.L_46:
        /*0058*/ 	.byte	0x04, 0x17
        /*005a*/ 	.short	(.L_48 - .L_47)
.L_47:
        /*005c*/ 	.word	0x00000000
        /*0060*/ 	.short	0x0004
        /*0062*/ 	.short	0x0020
        /*0064*/ 	.byte	0x00, 0xf0, 0x11, 0x00


	//----- nvinfo : EIATTR_KPARAM_INFO
	.align		4
.L_48:
        /*0068*/ 	.byte	0x04, 0x17
        /*006a*/ 	.short	(.L_50 - .L_49)
.L_49:
        /*006c*/ 	.word	0x00000000
        /*0070*/ 	.short	0x0003
        /*0072*/ 	.short	0x0018
        /*0074*/ 	.byte	0x00, 0xf5, 0x21, 0x00


	//----- nvinfo : EIATTR_KPARAM_INFO
	.align		4
.L_50:
        /*0078*/ 	.byte	0x04, 0x17
        /*007a*/ 	.short	(.L_52 - .L_51)
.L_51:
        /*007c*/ 	.word	0x00000000
        /*0080*/ 	.short	0x0002
        /*0082*/ 	.short	0x0010
        /*0084*/ 	.byte	0x00, 0xf5, 0x21, 0x00


	//----- nvinfo : EIATTR_KPARAM_INFO
	.align		4
.L_52:
        /*0088*/ 	.byte	0x04, 0x17
        /*008a*/ 	.short	(.L_54 - .L_53)
.L_53:
        /*008c*/ 	.word	0x00000000
        /*0090*/ 	.short	0x0001
        /*0092*/ 	.short	0x0008
        /*0094*/ 	.byte	0x00, 0xf5, 0x21, 0x00


	//----- nvinfo : EIATTR_KPARAM_INFO
	.align		4
.L_54:
        /*0098*/ 	.byte	0x04, 0x17
        /*009a*/ 	.short	(.L_56 - .L_55)
.L_55:
        /*009c*/ 	.word	0x00000000
        /*00a0*/ 	.short	0x0000
        /*00a2*/ 	.short	0x0000
        /*00a4*/ 	.byte	0x00, 0xf5, 0x21, 0x00


	//----- nvinfo : EIATTR_SPARSE_MMA_MASK
	.align		4
.L_56:
        /*00a8*/ 	.byte	0x03, 0x50
        /*00aa*/ 	.short	0x0000


	//----- nvinfo : EIATTR_MAXREG_COUNT
	.align		4
        /*00ac*/ 	.byte	0x03, 0x1b
        /*00ae*/ 	.short	0x00ff


	//----- nvinfo : EIATTR_NUM_BARRIERS
	.align		4
        /*00b0*/ 	.byte	0x02, 0x4c
        /*00b2*/ 	.byte	0x01
	.zero		1


	//----- nvinfo : EIATTR_MERCURY_ISA_VERSION
	.align		4
        /*00b4*/ 	.byte	0x03, 0x5f
        /*00b6*/ 	.short	0x0101


	//----- nvinfo : EIATTR_COOP_GROUP_MASK_REGIDS
	.align		4
        /*00b8*/ 	.byte	0x04, 0x29
        /*00ba*/ 	.short	(.L_58 - .L_57)


	//   ....[0]....
.L_57:
        /*00bc*/ 	.word	0xffffffff


	//   ....[1]....
        /*00c0*/ 	.word	0xffffffff


	//   ....[2]....
        /*00c4*/ 	.word	0xffffffff


	//   ....[3]....
        /*00c8*/ 	.word	0xffffffff


	//   ....[4]....
        /*00cc*/ 	.word	0xffffffff


	//   ....[5]....
        /*00d0*/ 	.word	0xffffffff


	//   ....[6]....
        /*00d4*/ 	.word	0xffffffff


	//   ....[7]....
        /*00d8*/ 	.word	0xffffffff


	//   ....[8]....
        /*00dc*/ 	.word	0xffffffff


	//   ....[9]....
        /*00e0*/ 	.word	0xffffffff


	//   ....[10]....
        /*00e4*/ 	.word	0xffffffff


	//   ....[11]....
        /*00e8*/ 	.word	0xffffffff


	//   ....[12]....
        /*00ec*/ 	.word	0xffffffff


	//   ....[13]....
        /*00f0*/ 	.word	0xffffffff


	//   ....[14]....
        /*00f4*/ 	.word	0xffffffff


	//   ....[15]....
        /*00f8*/ 	.word	0xffffffff


	//   ....[16]....
        /*00fc*/ 	.word	0xffffffff


	//   ....[17]....
        /*0100*/ 	.word	0xffffffff


	//   ....[18]....
        /*0104*/ 	.word	0xffffffff


	//   ....[19]....
        /*0108*/ 	.word	0xffffffff


	//   ....[20]....
        /*010c*/ 	.word	0x05000012


	//   ....[21]....
        /*0110*/ 	.word	0x05000012


	//   ....[22]....
        /*0114*/ 	.word	0x05000012


	//   ....[23]....
        /*0118*/ 	.word	0x05000012


	//   ....[24]....
        /*011c*/ 	.word	0x05000012


	//   ....[25]....
        /*0120*/ 	.word	0x05000012


	//   ....[26]....
        /*0124*/ 	.word	0x05000012


	//   ....[27]....
        /*0128*/ 	.word	0x05000012


	//   ....[28]....
        /*012c*/ 	.word	0x05000012


	//   ....[29]....
        /*0130*/ 	.word	0x05000012


	//----- nvinfo : EIATTR_COOP_GROUP_INSTR_OFFSETS
	.align		4
.L_58:
        /*0134*/ 	.byte	0x04, 0x28
        /*0136*/ 	.short	(.L_60 - .L_59)


	//   ....[0]....
.L_59:
        /*0138*/ 	.word	0x00001140


	//   ....[1]....
        /*013c*/ 	.word	0x000011b0


	//   ....[2]....
        /*0140*/ 	.word	0x000011f0


	//   ....[3]....
        /*0144*/ 	.word	0x00001240


	//   ....[4]....
        /*0148*/ 	.word	0x00001270


	//   ....[5]....
        /*014c*/ 	.word	0x00001300


	//   ....[6]....
        /*0150*/ 	.word	0x00001320


	//   ....[7]....
        /*0154*/ 	.word	0x00001340


	//   ....[8]....
        /*0158*/ 	.word	0x00001360


	//   ....[9]....
        /*015c*/ 	.word	0x00001380


	//   ....[10]....
        /*0160*/ 	.word	0x000015b0


	//   ....[11]....
        /*0164*/ 	.word	0x00001600


	//   ....[12]....
        /*0168*/ 	.word	0x00001620


	//   ....[13]....
        /*016c*/ 	.word	0x00001640


	//   ....[14]....
        /*0170*/ 	.word	0x00001660


	//   ....[15]....
        /*0174*/ 	.word	0x000016f0


	//   ....[16]....
        /*0178*/ 	.word	0x00001710


	//   ....[17]....
        /*017c*/ 	.word	0x00001730


	//   ....[18]....
        /*0180*/ 	.word	0x00001750


	//   ....[19]....
        /*0184*/ 	.word	0x00001770


	//   ....[20]....
        /*0188*/ 	.word	0x00002890


	//   ....[21]....
        /*018c*/ 	.word	0x00002900


	//   ....[22]....
        /*0190*/ 	.word	0x00002970


	//   ....[23]....
        /*0194*/ 	.word	0x000029e0


	//   ....[24]....
        /*0198*/ 	.word	0x00002a50


	//   ....[25]....
        /*019c*/ 	.word	0x00002ad0


	//   ....[26]....
        /*01a0*/ 	.word	0x00002b40


	//   ....[27]....
        /*01a4*/ 	.word	0x00002bb0


	//   ....[28]....
        /*01a8*/ 	.word	0x00002c20


	//   ....[29]....
        /*01ac*/ 	.word	0x00002c90


	//----- nvinfo : EIATTR_VRC_CTA_INIT_COUNT
	.align		4
.L_60:
        /*01b0*/ 	.byte	0x02, 0x4a
	.zero		1
	.zero		1


	//----- nvinfo : EIATTR_EXIT_INSTR_OFFSETS
	.align		4
        /*01b4*/ 	.byte	0x04, 0x1c
        /*01b6*/ 	.short	(.L_62 - .L_61)


	//   ....[0]....
.L_61:
        /*01b8*/ 	.word	0x00000320


	//   ....[1]....
        /*01bc*/ 	.word	0x00001a60


	//   ....[2]....
        /*01c0*/ 	.word	0x00001b20


	//   ....[3]....
        /*01c4*/ 	.word	0x00002830


	//----- nvinfo : EIATTR_CRS_STACK_SIZE
	.align		4
.L_62:
        /*01c8*/ 	.byte	0x04, 0x1e
        /*01ca*/ 	.short	(.L_64 - .L_63)
.L_63:
        /*01cc*/ 	.word	0x00000000


	//----- nvinfo : EIATTR_CBANK_PARAM_SIZE
	.align		4
.L_64:
        /*01d0*/ 	.byte	0x03, 0x19
        /*01d2*/ 	.short	0x0038


	//----- nvinfo : EIATTR_PARAM_CBANK
	.align		4
        /*01d4*/ 	.byte	0x04, 0x0a
        /*01d6*/ 	.short	(.L_66 - .L_65)
	.align		4
.L_65:
        /*01d8*/ 	.word	index@(.nv.constant0._Z16attention_kernelPK6__halfS1_S1_PS_iiiiif)
        /*01dc*/ 	.short	0x0380
        /*01de*/ 	.short	0x0038


	//----- nvinfo : EIATTR_SW_WAR
	.align		4
.L_66:
        /*01e0*/ 	.byte	0x04, 0x36
        /*01e2*/ 	.short	(.L_68 - .L_67)
.L_67:
        /*01e4*/ 	.word	0x00000008
.L_68:


//--------------------- .nv.info._Z11rope_kernelPK6__halfPKiPS_iiiif --------------------------
	.section	.nv.info._Z11rope_kernelPK6__halfPKiPS_iiiif,"",@"SHT_CUDA_INFO"
	.sectionflags	@""
	.align	4


	//----- nvinfo : EIATTR_CUDA_API_VERSION
	.align		4
        /*0000*/ 	.byte	0x04, 0x37
        /*0002*/ 	.short	(.L_70 - .L_69)
.L_69:
        /*0004*/ 	.word	0x00000082


	//----- nvinfo : EIATTR_KPARAM_INFO
	.align		4
.L_70:
        /*0008*/ 	.byte	0x04, 0x17
        /*000a*/ 	.short	(.L_72 - .L_71)
.L_71:
        /*000c*/ 	.word	0x00000000
        /*0010*/ 	.short	0x0007
        /*0012*/ 	.short	0x0028
        /*0014*/ 	.byte	0x00, 0xf0, 0x11, 0x00


	//----- nvinfo : EIATTR_KPARAM_INFO
	.align		4
.L_72:
        /*0018*/ 	.byte	0x04, 0x17
        /*001a*/ 	.short	(.L_74 - .L_73)
.L_73:
        /*001c*/ 	.word	0x00000000
        /*0020*/ 	.short	0x0006
        /*0022*/ 	.short	0x0024
        /*0024*/ 	.byte	0x00, 0xf0, 0x11, 0x00


	//----- nvinfo : EIATTR_KPARAM_INFO
	.align		4
.L_74:
        /*0028*/ 	.byte	0x04, 0x17
        /*002a*/ 	.short	(.L_76 - .L_75)
.L_75:
        /*002c*/ 	.word	0x00000000
        /*0030*/ 	.short	0x0005
        /*0032*/ 	.short	0x0020
        /*0034*/ 	.byte	0x00, 0xf0, 0x11, 0x00


	//----- nvinfo : EIATTR_KPARAM_INFO
	.align		4
.L_76:
        /*0038*/ 	.byte	0x04, 0x17
        /*003a*/ 	.short	(.L_78 - .L_77)
.L_77:
        /*003c*/ 	.word	0x00000000
        /*0040*/ 	.short	0x0004
        /*0042*/ 	.short	0x001c
        /*0044*/ 	.byte	0x00, 0xf0, 0x11, 0x00


	//----- nvinfo : EIATTR_KPARAM_INFO
	.align		4
.L_78:
        /*0048*/ 	.byte	0x04, 0x17
        /*004a*/ 	.short	(.L_80 - .L_79)
.L_79:
        /*004c*/ 	.word	0x00000000
        /*0050*/ 	.short	0x0003
        /*0052*/ 	.short	0x0018
        /*0054*/ 	.byte	0x00, 0xf0, 0x11, 0x00


	//----- nvinfo : EIATTR_KPARAM_INFO
	.align		4
.L_80:
        /*0058*/ 	.byte	0x04, 0x17
        /*005a*/ 	.short	(.L_82 - .L_81)
.L_81:
        /*005c*/ 	.word	0x00000000
        /*0060*/ 	.short	0x0002
        /*0062*/ 	.short	0x0010
        /*0064*/ 	.byte	0x00, 0xf5, 0x21, 0x00


	//----- nvinfo : EIATTR_KPARAM_INFO
	.align		4
.L_82:
        /*0068*/ 	.byte	0x04, 0x17
        /*006a*/ 	.short	(.L_84 - .L_83)
.L_83:
        /*006c*/ 	.word	0x00000000
        /*0070*/ 	.short	0x0001
        /*0072*/ 	.short	0x0008
        /*0074*/ 	.byte	0x00, 0xf5, 0x21, 0x00


	//----- nvinfo : EIATTR_KPARAM_INFO
	.align		4
.L_84:
        /*0078*/ 	.byte	0x04, 0x17
        /*007a*/ 	.short	(.L_86 - .L_85)
.L_85:
        /*007c*/ 	.word	0x00000000
        /*0080*/ 	.short	0x0000
        /*0082*/ 	.short	0x0000
        /*0084*/ 	.byte	0x00, 0xf5, 0x21, 0x00


	//----- nvinfo : EIATTR_SPARSE_MMA_MASK
	.align		4
.L_86:
        /*0088*/ 	.byte	0x03, 0x50
        /*008a*/ 	.short	0x0000


	//----- nvinfo : EIATTR_MAXREG_COUNT
	.align		4
        /*008c*/ 	.byte	0x03, 0x1b
        /*008e*/ 	.short	0x00ff


	//----- nvinfo : EIATTR_MERCURY_ISA_VERSION
	.align		4
        /*0090*/ 	.byte	0x03, 0x5f
        /*0092*/ 	.short	0x0101


	//----- nvinfo : EIATTR_VRC_CTA_INIT_COUNT
	.align		4
        /*0094*/ 	.byte	0x02, 0x4a
	.zero		1
	.zero		1


	//----- nvinfo : EIATTR_EXIT_INSTR_OFFSETS
	.align		4
        /*0098*/ 	.byte	0x04, 0x1c
        /*009a*/ 	.short	(.L_88 - .L_87)


	//   ....[0]....
.L_87:
        /*009c*/ 	.word	0x000000e0


	//   ....[1]....
        /*00a0*/ 	.word	0x000014a0


	//----- nvinfo : EIATTR_CRS_STACK_SIZE
	.align		4
.L_88:
        /*00a4*/ 	.byte	0x04, 0x1e
        /*00a6*/ 	.short	(.L_90 - .L_89)
.L_89:
        /*00a8*/ 	.word	0x00000000


	//----- nvinfo : EIATTR_CBANK_PARAM_SIZE
	.align		4
.L_90:
        /*00ac*/ 	.byte	0x03, 0x19
        /*00ae*/ 	.short	0x002c


	//----- nvinfo : EIATTR_PARAM_CBANK
	.align		4
        /*00b0*/ 	.byte	0x04, 0x0a
        /*00b2*/ 	.short	(.L_92 - .L_91)
	.align		4
.L_91:
        /*00b4*/ 	.word	index@(.nv.constant0._Z11rope_kernelPK6__halfPKiPS_iiiif)
        /*00b8*/ 	.short	0x0380
        /*00ba*/ 	.short	0x002c


	//----- nvinfo : EIATTR_SW_WAR
	.align		4
.L_92:
        /*00bc*/ 	.byte	0x04, 0x36
        /*00be*/ 	.short	(.L_94 - .L_93)
.L_93:
        /*00c0*/ 	.word	0x00000008
.L_94:


//--------------------- .nv.info._Z13swiglu_kernelPK6__halfS1_PS_i --------------------------
	.section	.nv.info._Z13swiglu_kernelPK6__halfS1_PS_i,"",@"SHT_CUDA_INFO"
	.sectionflags	@""
	.align	4


	//----- nvinfo : EIATTR_CUDA_API_VERSION
	.align		4
        /*0000*/ 	.byte	0x04, 0x37
        /*0002*/ 	.short	(.L_96 - .L_95)
.L_95:
        /*0004*/ 	.word	0x00000082


	//----- nvinfo : EIATTR_KPARAM_INFO
	.align		4
.L_96:
        /*0008*/ 	.byte	0x04, 0x17
        /*000a*/ 	.short	(.L_98 - .L_97)
.L_97:
        /*000c*/ 	.word	0x00000000
        /*0010*/ 	.short	0x0003
        /*0012*/ 	.short	0x0018
        /*0014*/ 	.byte	0x00, 0xf0, 0x11, 0x00


	//----- nvinfo : EIATTR_KPARAM_INFO
	.align		4
.L_98:
        /*0018*/ 	.byte	0x04, 0x17
        /*001a*/ 	.short	(.L_100 - .L_99)
.L_99:
        /*001c*/ 	.word	0x00000000
        /*0020*/ 	.short	0x0002
        /*0022*/ 	.short	0x0010
        /*0024*/ 	.byte	0x00, 0xf5, 0x21, 0x00


	//----- nvinfo : EIATTR_KPARAM_INFO
	.align		4
.L_100:
        /*0028*/ 	.byte	0x04, 0x17
        /*002a*/ 	.short	(.L_102 - .L_101)
.L_101:
        /*002c*/ 	.word	0x00000000
        /*0030*/ 	.short	0x0001
        /*0032*/ 	.short	0x0008
        /*0034*/ 	.byte	0x00, 0xf5, 0x21, 0x00


	//----- nvinfo : EIATTR_KPARAM_INFO
	.align		4
.L_102:
        /*0038*/ 	.byte	0x04, 0x17
        /*003a*/ 	.short	(.L_104 - .L_103)
.L_103:
        /*003c*/ 	.word	0x00000000
        /*0040*/ 	.short	0x0000
        /*0042*/ 	.short	0x0000
        /*0044*/ 	.byte	0x00, 0xf5, 0x21, 0x00


	//----- nvinfo : EIATTR_SPARSE_MMA_MASK
	.align		4
.L_104:
        /*0048*/ 	.byte	0x03, 0x50
        /*004a*/ 	.short	0x0000


	//----- nvinfo : EIATTR_MAXREG_COUNT
	.align		4
        /*004c*/ 	.byte	0x03, 0x1b
        /*004e*/ 	.short	0x00ff


	//----- nvinfo : EIATTR_MERCURY_ISA_VERSION
	.align		4
        /*0050*/ 	.byte	0x03, 0x5f
        /*0052*/ 	.short	0x0101


	//----- nvinfo : EIATTR_VRC_CTA_INIT_COUNT
	.align		4
        /*0054*/ 	.byte	0x02, 0x4a
	.zero		1
	.zero		1


	//----- nvinfo : EIATTR_EXIT_INSTR_OFFSETS
	.align		4
        /*0058*/ 	.byte	0x04, 0x1c
        /*005a*/ 	.short	(.L_106 - .L_105)


	//   ....[0]....
.L_105:
        /*005c*/ 	.word	0x00000580


	//   ....[1]....
        /*0060*/ 	.word	0x000007d0


	//----- nvinfo : EIATTR_CRS_STACK_SIZE
	.align		4
.L_106:
        /*0064*/ 	.byte	0x04, 0x1e
        /*0066*/ 	.short	(.L_108 - .L_107)
.L_107:
        /*0068*/ 	.word	0x00000000


	//----- nvinfo : EIATTR_CBANK_PARAM_SIZE
	.align		4
.L_108:
        /*006c*/ 	.byte	0x03, 0x19
        /*006e*/ 	.short	0x001c


	//----- nvinfo : EIATTR_PARAM_CBANK
	.align		4
        /*0070*/ 	.byte	0x04, 0x0a
        /*0072*/ 	.short	(.L_110 - .L_109)
	.align		4
.L_109:
        /*0074*/ 	.word	index@(.nv.constant0._Z13swiglu_kernelPK6__halfS1_PS_i)
        /*0078*/ 	.short	0x0380
        /*007a*/ 	.short	0x001c


	//----- nvinfo : EIATTR_SW_WAR
	.align		4
.L_110:
        /*007c*/ 	.byte	0x04, 0x36
        /*007e*/ 	.short	(.L_112 - .L_111)
.L_111:
        /*0080*/ 	.word	0x00000008
.L_112:


//--------------------- .nv.info._Z14rmsnorm_kernelPK6__halfS1_PS_iif --------------------------
	.section	.nv.info._Z14rmsnorm_kernelPK6__halfS1_PS_iif,"",@"SHT_CUDA_INFO"
	.sectionflags	@""
	.align	4


	//----- nvinfo : EIATTR_CUDA_API_VERSION
	.align		4
        /*0000*/ 	.byte	0x04, 0x37
        /*0002*/ 	.short	(.L_114 - .L_113)
.L_113:
        /*0004*/ 	.word	0x00000082


	//----- nvinfo : EIATTR_KPARAM_INFO
	.align		4
.L_114:
        /*0008*/ 	.byte	0x04, 0x17
        /*000a*/ 	.short	(.L_116 - .L_115)
.L_115:
        /*000c*/ 	.word	0x00000000
        /*0010*/ 	.short	0x0005
        /*0012*/ 	.short	0x0020
        /*0014*/ 	.byte	0x00, 0xf0, 0x11, 0x00


	//----- nvinfo : EIATTR_KPARAM_INFO
	.align		4
.L_116:
        /*0018*/ 	.byte	0x04, 0x17
        /*001a*/ 	.short	(.L_118 - .L_117)
.L_117:
        /*001c*/ 	.word	0x00000000
        /*0020*/ 	.short	0x0004
        /*0022*/ 	.short	0x001c
        /*0024*/ 	.byte	0x00, 0xf0, 0x11, 0x00


	//----- nvinfo : EIATTR_KPARAM_INFO
	.align		4
.L_118:
        /*0028*/ 	.byte	0x04, 0x17
        /*002a*/ 	.short	(.L_120 - .L_119)
.L_119:
        /*002c*/ 	.word	0x00000000
        /*0030*/ 	.short	0x0003
        /*0032*/ 	.short	0x0018
        /*0034*/ 	.byte	0x00, 0xf0, 0x11, 0x00


	//----- nvinfo : EIATTR_KPARAM_INFO
	.align		4
.L_120:
        /*0038*/ 	.byte	0x04, 0x17
        /*003a*/ 	.short	(.L_122 - .L_121)
.L_121:
        /*003c*/ 	.word	0x00000000
        /*0040*/ 	.short	0x0002
        /*0042*/ 	.short	0x0010
        /*0044*/ 	.byte	0x00, 0xf5, 0x21, 0x00


	//----- nvinfo : EIATTR_KPARAM_INFO
	.align		4
.L_122:
        /*0048*/ 	.byte	0x04, 0x17
        /*004a*/ 	.short	(.L_124 - .L_123)
.L_123:
        /*004c*/ 	.word	0x00000000
        /*0050*/ 	.short	0x0001
        /*0052*/ 	.short	0x0008
        /*0054*/ 	.byte	0x00, 0xf5, 0x21, 0x00


	//----- nvinfo : EIATTR_KPARAM_INFO
	.align		4
.L_124:
        /*0058*/ 	.byte	0x04, 0x17
        /*005a*/ 	.short	(.L_126 - .L_125)
.L_125:
        /*005c*/ 	.word	0x00000000
        /*0060*/ 	.short	0x0000
        /*0062*/ 	.short	0x0000
        /*0064*/ 	.byte	0x00, 0xf5, 0x21, 0x00


	//----- nvinfo : EIATTR_SPARSE_MMA_MASK
	.align		4
.L_126:
        /*0068*/ 	.byte	0x03, 0x50
        /*006a*/ 	.short	0x0000


	//----- nvinfo : EIATTR_MAXREG_COUNT
	.align		4
        /*006c*/ 	.byte	0x03, 0x1b
        /*006e*/ 	.short	0x00ff


	//----- nvinfo : EIATTR_NUM_BARRIERS
	.align		4
        /*0070*/ 	.byte	0x02, 0x4c
        /*0072*/ 	.byte	0x01
	.zero		1


	//----- nvinfo : EIATTR_MERCURY_ISA_VERSION
	.align		4
        /*0074*/ 	.byte	0x03, 0x5f
        /*0076*/ 	.short	0x0101


	//----- nvinfo : EIATTR_COOP_GROUP_MASK_REGIDS
	.align		4
        /*0078*/ 	.byte	0x04, 0x29
        /*007a*/ 	.short	(.L_128 - .L_127)


	//   ....[0]....
.L_127:
        /*007c*/ 	.word	0xffffffff


	//   ....[1]....
        /*0080*/ 	.word	0xffffffff


	//   ....[2]....
        /*0084*/ 	.word	0xffffffff


	//   ....[3]....
        /*0088*/ 	.word	0xffffffff


	//   ....[4]....
        /*008c*/ 	.word	0xffffffff


	//   ....[5]....
        /*0090*/ 	.word	0xffffffff


	//   ....[6]....
        /*0094*/ 	.word	0xffffffff


	//   ....[7]....
        /*0098*/ 	.word	0xffffffff


	//   ....[8]....
        /*009c*/ 	.word	0xffffffff


	//   ....[9]....
        /*00a0*/ 	.word	0xffffffff


	//   ....[10]....
        /*00a4*/ 	.word	0x0500000c


	//   ....[11]....
        /*00a8*/ 	.word	0x0500000c


	//   ....[12]....
        /*00ac*/ 	.word	0x0500000c


	//   ....[13]....
        /*00b0*/ 	.word	0x0500000c


	//   ....[14]....
        /*00b4*/ 	.word	0x0500000c


	//----- nvinfo : EIATTR_COOP_GROUP_INSTR_OFFSETS
	.align		4
.L_128:
        /*00b8*/ 	.byte	0x04, 0x28
        /*00ba*/ 	.short	(.L_130 - .L_129)


	//   ....[0]....
.L_129:
        /*00bc*/ 	.word	0x000001a0


	//   ....[1]....
        /*00c0*/ 	.word	0x00000210


	//   ....[2]....
        /*00c4*/ 	.word	0x00000280


	//   ....[3]....
        /*00c8*/ 	.word	0x000002b0


	//   ....[4]....
        /*00cc*/ 	.word	0x00000310


	//   ....[5]....
        /*00d0*/ 	.word	0x000003c0


	//   ....[6]....
        /*00d4*/ 	.word	0x000003e0


	//   ....[7]....
        /*00d8*/ 	.word	0x00000400


	//   ....[8]....
        /*00dc*/ 	.word	0x00000420


	//   ....[9]....
        /*00e0*/ 	.word	0x00000440


	//   ....[10]....
        /*00e4*/ 	.word	0x00001060


	//   ....[11]....
        /*00e8*/ 	.word	0x000010d0


	//   ....[12]....
        /*00ec*/ 	.word	0x00001140


	//   ....[13]....
        /*00f0*/ 	.word	0x000011b0


	//   ....[14]....
        /*00f4*/ 	.word	0x00001220


	//----- nvinfo : EIATTR_VRC_CTA_INIT_COUNT
	.align		4
.L_130:
        /*00f8*/ 	.byte	0x02, 0x4a
	.zero		1
	.zero		1


	//----- nvinfo : EIATTR_EXIT_INSTR_OFFSETS
	.align		4
        /*00fc*/ 	.byte	0x04, 0x1c
        /*00fe*/ 	.short	(.L_132 - .L_131)


	//   ....[0]....
.L_131:
        /*0100*/ 	.word	0x00000040


	//   ....[1]....
        /*0104*/ 	.word	0x000006c0


	//   ....[2]....
        /*0108*/ 	.word	0x000007b0


	//   ....[3]....
        /*010c*/ 	.word	0x000007e0


	//   ....[4]....
        /*0110*/ 	.word	0x00000b90


	//   ....[5]....
        /*0114*/ 	.word	0x00001010


	//----- nvinfo : EIATTR_CRS_STACK_SIZE
	.align		4
.L_132:
        /*0118*/ 	.byte	0x04, 0x1e
        /*011a*/ 	.short	(.L_134 - .L_133)
.L_133:
        /*011c*/ 	.word	0x00000000


	//----- nvinfo : EIATTR_CBANK_PARAM_SIZE
	.align		4
.L_134:
        /*0120*/ 	.byte	0x03, 0x19
        /*0122*/ 	.short	0x0024


	//----- nvinfo : EIATTR_PARAM_CBANK
	.align		4
        /*0124*/ 	.byte	0x04, 0x0a
        /*0126*/ 	.short	(.L_136 - .L_135)
	.align		4
.L_135:
        /*0128*/ 	.word	index@(.nv.constant0._Z14rmsnorm_kernelPK6__halfS1_PS_iif)
        /*012c*/ 	.short	0x0380
        /*012e*/ 	.short	0x0024


	//----- nvinfo : EIATTR_SW_WAR
	.align		4
.L_136:
        /*0130*/ 	.byte	0x04, 0x36
        /*0132*/ 	.short	(.L_138 - .L_137)
.L_137:
        /*0134*/ 	.word	0x00000008
.L_138:


//--------------------- .nv.callgraph             --------------------------
	.section	.nv.callgraph,"",@"SHT_CUDA_CALLGRAPH"
	.align	4
	.sectionentsize	8
	.align		4
        /*0000*/ 	.word	0x00000000
	.align		4
        /*0004*/ 	.word	0xffffffff
	.align		4
        /*0008*/ 	.word	0x00000000
	.align		4
        /*000c*/ 	.word	0xfffffffe
	.align		4
        /*0010*/ 	.word	0x00000000
	.align		4
        /*0014*/ 	.word	0xfffffffd
	.align		4
        /*0018*/ 	.word	0x00000000
	.align		4
        /*001c*/ 	.word	0xfffffffc


//--------------------- .nv.constant4             --------------------------
	.section	.nv.constant4,"a",@progbits
	.align	8
	.align		8
.nv.constant4:
        /*0000*/ 	.dword	__cudart_i2opi_f


//--------------------- .text._Z16attention_kernelPK6__halfS1_S1_PS_iiiiif --------------------------
	.section	.text._Z16attention_kernelPK6__halfS1_S1_PS_iiiiif,"ax",@progbits
	.align	128
        .global         _Z16attention_kernelPK6__halfS1_S1_PS_iiiiif
        .type           _Z16attention_kernelPK6__halfS1_S1_PS_iiiiif,@function
        .size           _Z16attention_kernelPK6__halfS1_S1_PS_iiiiif,(.L_x_133 - _Z16attention_kernelPK6__halfS1_S1_PS_iiiiif)
        .other          _Z16attention_kernelPK6__halfS1_S1_PS_iiiiif,@"STO_CUDA_ENTRY STV_DEFAULT"
_Z16attention_kernelPK6__halfS1_S1_PS_iiiiif:
.text._Z16attention_kernelPK6__halfS1_S1_PS_iiiiif:
[----:B------:R-:W-:Y:S01]  /*0000*/  LDC R1, c[0x0][0x37c] ;  /* 0x0000df00ff017b82 */ /* 0x000fe20000000800 */
[----:B------:R-:W0:Y:S07]  /*0010*/  LDCU UR4, c[0x0][0x3a8] ;  /* 0x00007500ff0477ac */ /* 0x000e2e0008000800 */
[----:B------:R-:W1:Y:S01]  /*0020*/  LDC R2, c[0x0][0x3a4] ;  /* 0x0000e900ff027b82 */ /* 0x000e620000000800 */
[----:B0-----:R-:W-:-:S07]  /*0030*/  IMAD.U32 R11, RZ, RZ, UR4 ;  /* 0x00000004ff0b7e24 */ /* 0x001fce000f8e00ff */
[----:B------:R-:W0:Y:S01]  /*0040*/  S2UR UR4, SR_CTAID.X ;  /* 0x00000000000479c3 */ /* 0x000e220000002500 */
[----:B------:R-:W2:Y:S01]  /*0050*/  I2F.U32.RP R0, R11 ;  /* 0x0000000b00007306 */ /* 0x000ea20000209000 */
[----:B-1----:R-:W-:-:S07]  /*0060*/  IABS R3, R2 ;  /* 0x0000000200037213 */ /* 0x002fce0000000000 */
[----:B------:R-:W1:Y:S08]  /*0070*/  I2F.RP R7, R3 ;  /* 0x0000000300077306 */ /* 0x000e700000209400 */
[----:B--2---:R-:W2:Y:S08]  /*0080*/  MUFU.RCP R0, R0 ;  /* 0x0000000000007308 */ /* 0x004eb00000001000 */
[----:B-1----:R-:W1:Y:S01]  /*0090*/  MUFU.RCP R7, R7 ;  /* 0x0000000700077308 */ /* 0x002e620000001000 */
[----:B--2---:R-:W-:-:S07]  /*00a0*/  VIADD R4, R0, 0xffffffe ;  /* 0x0ffffffe00047836 */ /* 0x004fce0000000000 */
[----:B------:R2:W3:Y:S01]  /*00b0*/  F2I.FTZ.U32.TRUNC.NTZ R5, R4 ;  /* 0x0000000400057305 */ /* 0x0004e2000021f000 */
[----:B-1----:R-:W-:Y:S02]  /*00c0*/  VIADD R8, R7, 0xffffffe ;  /* 0x0ffffffe07087836 */ /* 0x002fe40000000000 */
[----:B--2---:R-:W-:Y:S02]  /*00d0*/  IMAD.MOV.U32 R4, RZ, RZ, RZ ;  /* 0x000000ffff047224 */ /* 0x004fe400078e00ff */
[----:B---3--:R-:W-:-:S04]  /*00e0*/  IMAD R6, R5, R11, RZ ;  /* 0x0000000b05067224 */ /* 0x008fc800078e02ff */
[----:B------:R-:W-:-:S04]  /*00f0*/  IMAD.MOV R9, RZ, RZ, -R6 ;  /* 0x000000ffff097224 */ /* 0x000fc800078e0a06 */
[----:B------:R-:W-:Y:S01]  /*0100*/  IMAD.HI.U32 R5, R5, R9, R4 ;  /* 0x0000000905057227 */ /* 0x000fe200078e0004 */
[----:B------:R-:W-:Y:S01]  /*0110*/  LOP3.LUT R4, RZ, R11, RZ, 0x33, !PT ;  /* 0x0000000bff047212 */ /* 0x000fe200078e33ff */
[----:B------:R1:W2:Y:S04]  /*0120*/  F2I.FTZ.U32.TRUNC.NTZ R9, R8 ;  /* 0x0000000800097305 */ /* 0x0002a8000021f000 */
[----:B0-----:R-:W-:-:S05]  /*0130*/  IMAD.HI.U32 R5, R5, UR4, RZ ;  /* 0x0000000405057c27 */ /* 0x001fca000f8e00ff */
[----:B------:R-:W-:Y:S01]  /*0140*/  IADD3 R6, PT, PT, -R5, RZ, RZ ;  /* 0x000000ff05067210 */ /* 0x000fe20007ffe1ff */
[----:B-1----:R-:W-:-:S04]  /*0150*/  IMAD.MOV.U32 R8, RZ, RZ, RZ ;  /* 0x000000ffff087224 */ /* 0x002fc800078e00ff */
[----:B------:R-:W-:Y:S01]  /*0160*/  IMAD R6, R11, R6, UR4 ;  /* 0x000000040b067e24 */ /* 0x000fe2000f8e0206 */
[----:B------:R-:W0:Y:S01]  /*0170*/  LDCU UR4, c[0x0][0x3a0] ;  /* 0x00007400ff0477ac */ /* 0x000e220008000800 */
[----:B--2---:R-:W-:-:S03]  /*0180*/  IMAD.MOV R0, RZ, RZ, -R9 ;  /* 0x000000ffff007224 */ /* 0x004fc600078e0a09 */
[----:B------:R-:W-:Y:S01]  /*0190*/  ISETP.GE.U32.AND P1, PT, R6, R11, PT ;  /* 0x0000000b0600720c */ /* 0x000fe20003f26070 */
[----:B------:R-:W-:-:S04]  /*01a0*/  IMAD R7, R0, R3, RZ ;  /* 0x0000000300077224 */ /* 0x000fc800078e02ff */
[----:B------:R-:W-:Y:S01]  /*01b0*/  IMAD.HI.U32 R8, R9, R7, R8 ;  /* 0x0000000709087227 */ /* 0x000fe200078e0008 */
[----:B------:R-:W-:-:S07]  /*01c0*/  LOP3.LUT R7, RZ, R2, RZ, 0x33, !PT ;  /* 0x00000002ff077212 */ /* 0x000fce00078e33ff */
[----:B------:R-:W-:Y:S02]  /*01d0*/  @P1 IMAD.IADD R6, R6, 0x1, -R11 ;  /* 0x0000000106061824 */ /* 0x000fe400078e0a0b */
[----:B------:R-:W-:Y:S01]  /*01e0*/  @P1 VIADD R5, R5, 0x1 ;  /* 0x0000000105051836 */ /* 0x000fe20000000000 */
[----:B------:R-:W-:Y:S02]  /*01f0*/  ISETP.NE.U32.AND P1, PT, R11, RZ, PT ;  /* 0x000000ff0b00720c */ /* 0x000fe40003f25070 */
[----:B------:R-:W-:-:S13]  /*0200*/  ISETP.GE.U32.AND P0, PT, R6, R11, PT ;  /* 0x0000000b0600720c */ /* 0x000fda0003f06070 */
[----:B------:R-:W-:-:S04]  /*0210*/  @P0 IADD3 R5, PT, PT, R5, 0x1, RZ ;  /* 0x0000000105050810 */ /* 0x000fc80007ffe0ff */
[----:B------:R-:W-:-:S04]  /*0220*/  SEL R5, R4, R5, !P1 ;  /* 0x0000000504057207 */ /* 0x000fc80004800000 */
[----:B------:R-:W-:-:S05]  /*0230*/  IABS R10, R5 ;  /* 0x00000005000a7213 */ /* 0x000fca0000000000 */
[----:B------:R-:W-:-:S04]  /*0240*/  IMAD.HI.U32 R8, R8, R10, RZ ;  /* 0x0000000a08087227 */ /* 0x000fc800078e00ff */
[----:B------:R-:W-:-:S04]  /*0250*/  IMAD.MOV R0, RZ, RZ, -R8 ;  /* 0x000000ffff007224 */ /* 0x000fc800078e0a08 */
[----:B------:R-:W-:Y:S01]  /*0260*/  IMAD R10, R3, R0, R10 ;  /* 0x00000000030a7224 */ /* 0x000fe200078e020a */
[----:B------:R-:W-:-:S04]  /*0270*/  LOP3.LUT R0, R5, R2, RZ, 0x3c, !PT ;  /* 0x0000000205007212 */ /* 0x000fc800078e3cff */
[----:B------:R-:W-:Y:S02]  /*0280*/  ISETP.GT.U32.AND P4, PT, R3, R10, PT ;  /* 0x0000000a0300720c */ /* 0x000fe40003f84070 */
[----:B------:R-:W-:-:S11]  /*0290*/  ISETP.GE.AND P2, PT, R0, RZ, PT ;  /* 0x000000ff0000720c */ /* 0x000fd60003f46270 */
[----:B------:R-:W-:Y:S02]  /*02a0*/  @!P4 IMAD.IADD R10, R10, 0x1, -R3 ;  /* 0x000000010a0ac824 */ /* 0x000fe400078e0a03 */
[----:B------:R-:W-:-:S03]  /*02b0*/  @!P4 VIADD R8, R8, 0x1 ;  /* 0x000000010808c836 */ /* 0x000fc60000000000 */
[----:B------:R-:W-:-:S13]  /*02c0*/  ISETP.GE.U32.AND P3, PT, R10, R3, PT ;  /* 0x000000030a00720c */ /* 0x000fda0003f66070 */
[----:B------:R-:W-:Y:S02]  /*02d0*/  @P3 IADD3 R8, PT, PT, R8, 0x1, RZ ;  /* 0x0000000108083810 */ /* 0x000fe40007ffe0ff */
[----:B------:R-:W-:-:S03]  /*02e0*/  ISETP.NE.AND P3, PT, R2, RZ, PT ;  /* 0x000000ff0200720c */ /* 0x000fc60003f65270 */
[----:B------:R-:W-:-:S05]  /*02f0*/  @!P2 IMAD.MOV R8, RZ, RZ, -R8 ;  /* 0x000000ffff08a224 */ /* 0x000fca00078e0a08 */
[----:B------:R-:W-:-:S04]  /*0300*/  SEL R8, R7, R8, !P3 ;  /* 0x0000000807087207 */ /* 0x000fc80005800000 */
[----:B0-----:R-:W-:-:S13]  /*0310*/  ISETP.GE.AND P2, PT, R8, UR4, PT ;  /* 0x0000000408007c0c */ /* 0x001fda000bf46270 */
[----:B------:R-:W-:Y:S05]  /*0320*/  @P2 EXIT ;  /* 0x000000000000294d */ /* 0x000fea0003800000 */
[----:B------:R-:W0:Y:S01]  /*0330*/  S2R R0, SR_TID.X ;  /* 0x0000000000007919 */ /* 0x000e220000002100 */
[----:B------:R-:W1:Y:S01]  /*0340*/  LDC R9, c[0x0][0x3ac] ;  /* 0x0000eb00ff097b82 */ /* 0x000e620000000800 */
[----:B------:R-:W-:Y:S01]  /*0350*/  ISETP.GE.AND P4, PT, R5, RZ, PT ;  /* 0x000000ff0500720c */ /* 0x000fe20003f86270 */
[----:B------:R-:W2:Y:S01]  /*0360*/  LDCU UR13, c[0x0][0x360] ;  /* 0x00006c00ff0d77ac */ /* 0x000ea20008000800 */
[-C--:B------:R-:W-:Y:S01]  /*0370*/  ISETP.GT.U32.AND P2, PT, R3, R10.reuse, PT ;  /* 0x0000000a0300720c */ /* 0x080fe20003f44070 */
[----:B------:R-:W-:Y:S01]  /*0380*/  IMAD.IADD R3, R10, 0x1, -R3 ;  /* 0x000000010a037824 */ /* 0x000fe200078e0a03 */
[----:B------:R-:W-:Y:S01]  /*0390*/  BSSY.RECONVERGENT B0, `(.L_x_0) ;  /* 0x00000cc000007945 */ /* 0x000fe20003800200 */
[----:B------:R-:W3:Y:S02]  /*03a0*/  LDCU UR7, c[0x0][0x3b0] ;  /* 0x00007600ff0777ac */ /* 0x000ee40008000800 */
[----:B------:R-:W4:Y:S01]  /*03b0*/  S2UR UR5, SR_CgaCtaId ;  /* 0x00000000000579c3 */ /* 0x000f220000008800 */
[----:B------:R-:W-:Y:S01]  /*03c0*/  SEL R10, R3, R10, !P2 ;  /* 0x0000000a030a7207 */ /* 0x000fe20005000000 */
[----:B------:R-:W-:Y:S01]  /*03d0*/  IMAD.IADD R3, R6, 0x1, -R11 ;  /* 0x0000000106037824 */ /* 0x000fe200078e0a0b */
[----:B------:R-:W-:Y:S01]  /*03e0*/  UMOV UR4, 0x400 ;  /* 0x0000040000047882 */ /* 0x000fe20000000000 */
[----:B------:R-:W0:Y:S02]  /*03f0*/  LDCU.64 UR8, c[0x0][0x358] ;  /* 0x00006b00ff0877ac */ /* 0x000e240008000a00 */
[----:B------:R-:W-:Y:S01]  /*0400*/  @!P4 IMAD.MOV R10, RZ, RZ, -R10 ;  /* 0x000000ffff0ac224 */ /* 0x000fe200078e0a0a */
[----:B------:R-:W-:Y:S01]  /*0410*/  @P1 SEL R4, R3, R6, P0 ;  /* 0x0000000603041207 */ /* 0x000fe20000000000 */
[----:B------:R-:W-:-:S03]  /*0420*/  UIADD3 UR4, UPT, UPT, UR4, 0x10, URZ ;  /* 0x0000001004047890 */ /* 0x000fc6000fffe0ff */
[----:B------:R-:W-:Y:S01]  /*0430*/  SEL R7, R7, R10, !P3 ;  /* 0x0000000a07077207 */ /* 0x000fe20005800000 */
[----:B--2---:R-:W-:Y:S01]  /*0440*/  USHF.R.U32.HI UR6, URZ, 0x5, UR13 ;  /* 0x00000005ff067899 */ /* 0x004fe2000801160d */
[----:B------:R-:W-:-:S03]  /*0450*/  IADD3 R6, PT, PT, R4, 0x1, RZ ;  /* 0x0000000104067810 */ /* 0x000fc60007ffe0ff */
[----:B------:R-:W-:Y:S01]  /*0460*/  IMAD R2, R8, R2, R7 ;  /* 0x0000000208027224 */ /* 0x000fe200078e0207 */
[----:B---3--:R-:W-:Y:S01]  /*0470*/  ISETP.NE.AND P0, PT, RZ, UR7, PT ;  /* 0x00000007ff007c0c */ /* 0x008fe2000bf05270 */
[-C--:B-1----:R-:W-:Y:S02]  /*0480*/  IMAD R3, R11, R9.reuse, RZ ;  /* 0x000000090b037224 */ /* 0x082fe400078e02ff */
[----:B------:R-:W-:Y:S01]  /*0490*/  IMAD R7, R4, R9, RZ ;  /* 0x0000000904077224 */ /* 0x000fe200078e02ff */
[----:B------:R-:W-:Y:S01]  /*04a0*/  SEL R5, R6, R11, P0 ;  /* 0x0000000b06057207 */ /* 0x000fe20000000000 */
[----:B------:R-:W-:Y:S01]  /*04b0*/  IMAD R2, R2, R3, RZ ;  /* 0x0000000302027224 */ /* 0x000fe200078e02ff */
[----:B0-----:R-:W-:Y:S01]  /*04c0*/  ISETP.GE.AND P1, PT, R0, R11, PT ;  /* 0x0000000b0000720c */ /* 0x001fe20003f26270 */
[----:B----4-:R-:W-:-:S03]  /*04d0*/  ULEA UR4, UR5, UR4, 0x18 ;  /* 0x0000000405047291 */ /* 0x010fc6000f8ec0ff */
[----:B------:R-:W-:Y:S01]  /*04e0*/  IADD3 R3, P2, PT, R2, R7, RZ ;  /* 0x0000000702037210 */ /* 0x000fe20007f5e0ff */
[----:B------:R-:W-:Y:S01]  /*04f0*/  ULEA UR5, UR6, UR4, 0x2 ;  /* 0x0000000406057291 */ /* 0x000fe2000f8e10ff */
[----:B------:R-:W-:-:S04]  /*0500*/  SHF.R.S32.HI R4, RZ, 0x1f, R2 ;  /* 0x0000001fff047819 */ /* 0x000fc80000011402 */
[----:B------:R-:W-:-:S03]  /*0510*/  LEA.HI.X.SX32 R7, R7, R4, 0x1, P2 ;  /* 0x0000000407077211 */ /* 0x000fc600010f0eff */
[----:B------:R-:W-:Y:S05]  /*0520*/  @P1 BRA `(.L_x_1) ;  /* 0x0000000800c81947 */ /* 0x000fea0003800000 */
[----:B------:R-:W-:-:S13]  /*0530*/  ISETP.GT.AND P0, PT, R9, RZ, PT ;  /* 0x000000ff0900720c */ /* 0x000fda0003f04270 */
[----:B------:R-:W-:Y:S05]  /*0540*/  @P0 BRA `(.L_x_2) ;  /* 0x0000000000340947 */ /* 0x000fea0003800000 */
[----:B------:R-:W0:Y:S01]  /*0550*/  LDC R11, c[0x0][0x3a8] ;  /* 0x0000ea00ff0b7b82 */ /* 0x000e220000000800 */
[----:B------:R-:W1:Y:S01]  /*0560*/  LDCU UR4, c[0x0][0x3b4] ;  /* 0x00007680ff0477ac */ /* 0x000e620008000800 */
[----:B------:R-:W-:Y:S02]  /*0570*/  IMAD.MOV.U32 R8, RZ, RZ, R0 ;  /* 0x000000ffff087224 */ /* 0x000fe400078e0000 */
[----:B-1----:R-:W-:-:S07]  /*0580*/  FMUL R6, RZ, UR4 ;  /* 0x00000004ff067c20 */ /* 0x002fce0008400000 */
.L_x_3:
[C---:B------:R-:W-:Y:S02]  /*0590*/  ISETP.GE.AND P0, PT, R8.reuse, R5, PT ;  /* 0x000000050800720c */ /* 0x040fe40003f06270 */
[C---:B------:R-:W-:Y:S01]  /*05a0*/  LEA R9, R8.reuse, UR5, 0x2 ;  /* 0x0000000508097c11 */ /* 0x040fe2000f8e10ff */
[----:B------:R-:W-:-:S10]  /*05b0*/  VIADD R8, R8, UR13 ;  /* 0x0000000d08087c36 */ /* 0x000fd40008000000 */
[----:B------:R-:W-:Y:S01]  /*05c0*/  @P0 IMAD.MOV.U32 R10, RZ, RZ, -0xeb60d36 ;  /* 0xf149f2caff0a0424 */ /* 0x000fe200078e00ff */
[----:B------:R1:W-:Y:S04]  /*05d0*/  @!P0 STS [R9], R6 ;  /* 0x0000000609008388 */ /* 0x0003e80000000800 */
[----:B------:R1:W-:Y:S01]  /*05e0*/  @P0 STS [R9], R10 ;  /* 0x0000000a09000388 */ /* 0x0003e20000000800 */
[----:B0-----:R-:W-:-:S13]  /*05f0*/  ISETP.GE.AND P0, PT, R8, R11, PT ;  /* 0x0000000b0800720c */ /* 0x001fda0003f06270 */
[----:B-1----:R-:W-:Y:S05]  /*0600*/  @!P0 BRA `(.L_x_3) ;  /* 0xfffffffc00e08947 */ /* 0x002fea000383ffff */
[----:B------:R-:W-:Y:S05]  /*0610*/  BRA `(.L_x_1) ;  /* 0x00000008008c7947 */ /* 0x000fea0003800000 */
.L_x_2:
[C---:B------:R-:W-:Y:S01]  /*0620*/  LOP3.LUT R6, R9.reuse, 0x7, RZ, 0xc0, !PT ;  /* 0x0000000709067812 */ /* 0x040fe200078ec0ff */
[----:B------:R-:W-:-:S03]  /*0630*/  VIADD R8, R9, 0xffffffff ;  /* 0xffffffff09087836 */ /* 0x000fc60000000000 */
[----:B------:R-:W-:Y:S02]  /*0640*/  IADD3 R10, PT, PT, R6, -0x1, RZ ;  /* 0xffffffff060a7810 */ /* 0x000fe40007ffe0ff */
[----:B------:R-:W-:Y:S02]  /*0650*/  ISETP.GE.U32.AND P0, PT, R8, 0x7, PT ;  /* 0x000000070800780c */ /* 0x000fe40003f06070 */
[----:B------:R-:W-:Y:S01]  /*0660*/  ISETP.GE.U32.AND P1, PT, R10, 0x3, PT ;  /* 0x000000030a00780c */ /* 0x000fe20003f26070 */
[----:B------:R-:W-:Y:S01]  /*0670*/  IMAD.MOV.U32 R10, RZ, RZ, R0 ;  /* 0x000000ffff0a7224 */ /* 0x000fe200078e0000 */
[C---:B------:R-:W-:Y:S02]  /*0680*/  LOP3.LUT R8, R9.reuse, 0x3, RZ, 0xc0, !PT ;  /* 0x0000000309087812 */ /* 0x040fe400078ec0ff */
[----:B------:R-:W-:-:S09]  /*0690*/  LOP3.LUT R9, R9, 0x7ffffff8, RZ, 0xc0, !PT ;  /* 0x7ffffff809097812 */ /* 0x000fd200078ec0ff */
.L_x_11:
[----:B------:R-:W-:Y:S01]  /*06a0*/  ISETP.GE.AND P2, PT, R10, R5, PT ;  /* 0x000000050a00720c */ /* 0x000fe20003f46270 */
[----:B------:R-:W-:-:S12]  /*06b0*/  BSSY.RECONVERGENT B1, `(.L_x_4) ;  /* 0x0000094000017945 */ /* 0x000fd80003800200 */
[----:B------:R-:W-:Y:S01]  /*06c0*/  @P2 LEA R11, R10, UR5, 0x2 ;  /* 0x000000050a0b2c11 */ /* 0x000fe2000f8e10ff */
[----:B-1----:R-:W-:-:S05]  /*06d0*/  @P2 IMAD.MOV.U32 R12, RZ, RZ, -0xeb60d36 ;  /* 0xf149f2caff0c2424 */ /* 0x002fca00078e00ff */
[----:B------:R0:W-:Y:S01]  /*06e0*/  @P2 STS [R11], R12 ;  /* 0x0000000c0b002388 */ /* 0x0001e20000000800 */
[----:B------:R-:W-:Y:S05]  /*06f0*/  @P2 BRA `(.L_x_5) ;  /* 0x00000008003c2947 */ /* 0x000fea0003800000 */
[----:B------:R-:W1:Y:S01]  /*0700*/  LDCU UR7, c[0x0][0x3ac] ;  /* 0x00007580ff0777ac */ /* 0x000e620008000800 */
[----:B------:R-:W-:Y:S02]  /*0710*/  IMAD.MOV.U32 R13, RZ, RZ, RZ ;  /* 0x000000ffff0d7224 */ /* 0x000fe400078e00ff */
[----:B------:R-:W-:Y:S02]  /*0720*/  IMAD.MOV.U32 R18, RZ, RZ, RZ ;  /* 0x000000ffff127224 */ /* 0x000fe400078e00ff */
[----:B-1----:R-:W-:-:S05]  /*0730*/  IMAD R15, R10, UR7, RZ ;  /* 0x000000070a0f7c24 */ /* 0x002fca000f8e02ff */
[----:B0-----:R-:W-:-:S04]  /*0740*/  IADD3 R11, P2, PT, R2, R15, RZ ;  /* 0x0000000f020b7210 */ /* 0x001fc80007f5e0ff */
[----:B------:R-:W-:Y:S01]  /*0750*/  LEA.HI.X.SX32 R12, R15, R4, 0x1, P2 ;  /* 0x000000040f0c7211 */ /* 0x000fe200010f0eff */
[----:B------:R-:W-:Y:S08]  /*0760*/  @!P0 BRA `(.L_x_6) ;  /* 0x0000000000e08947 */ /* 0x000ff00003800000 */
[----:B------:R-:W-:Y:S01]  /*0770*/  HFMA2 R13, -RZ, RZ, 0, 0 ;  /* 0x00000000ff0d7431 */ /* 0x000fe200000001ff */
[----:B------:R-:W-:-:S06]  /*0780*/  UMOV UR4, URZ ;  /* 0x000000ff00047c82 */ /* 0x000fcc0008000000 */
.L_x_7:
[----:B------:R-:W0:Y:S01]  /*0790*/  LDC.64 R14, c[0x0][0x380] ;  /* 0x0000e000ff0e7b82 */ /* 0x000e220000000a00 */
[----:B------:R-:W-:Y:S02]  /*07a0*/  IADD3 R20, P2, PT, R3, UR4, RZ ;  /* 0x0000000403147c10 */ /* 0x000fe4000ff5e0ff */
[----:B------:R-:W-:-:S03]  /*07b0*/  IADD3 R18, P3, PT, R11, UR4, RZ ;  /* 0x000000040b127c10 */ /* 0x000fc6000ff7e0ff */
[----:B------:R-:W-:Y:S02]  /*07c0*/  IMAD.X R21, RZ, RZ, R7, P2 ;  /* 0x000000ffff157224 */ /* 0x000fe400010e0607 */
[----:B------:R-:W1:Y:S01]  /*07d0*/  LDC.64 R16, c[0x0][0x388] ;  /* 0x0000e200ff107b82 */ /* 0x000e620000000a00 */
[----:B------:R-:W-:Y:S01]  /*07e0*/  IMAD.X R19, RZ, RZ, R12, P3 ;  /* 0x000000ffff137224 */ /* 0x000fe200018e060c */
[----:B0-----:R-:W-:-:S04]  /*07f0*/  LEA R14, P2, R20, R14, 0x1 ;  /* 0x0000000e140e7211 */ /* 0x001fc800078408ff */
[----:B------:R-:W-:Y:S02]  /*0800*/  LEA.HI.X R15, R20, R15, R21, 0x1, P2 ;  /* 0x0000000f140f7211 */ /* 0x000fe400010f0c15 */
[----:B-1----:R-:W-:-:S03]  /*0810*/  LEA R16, P3, R18, R16, 0x1 ;  /* 0x0000001012107211 */ /* 0x002fc600078608ff */
[----:B------:R-:W2:Y:S01]  /*0820*/  LDG.E.U16.CONSTANT R20, desc[UR8][R14.64] ;  /* 0x000000080e147981 */ /* 0x000ea2000c1e9500 */
[----:B------:R-:W-:-:S03]  /*0830*/  LEA.HI.X R17, R18, R17, R19, 0x1, P3 ;  /* 0x0000001112117211 */ /* 0x000fc600018f0c13 */
[----:B------:R-:W3:Y:S04]  /*0840*/  LDG.E.U16.CONSTANT R22, desc[UR8][R14.64+0x2] ;  /* 0x000002080e167981 */ /* 0x000ee8000c1e9500 */
[----:B------:R-:W4:Y:S04]  /*0850*/  LDG.E.U16.CONSTANT R21, desc[UR8][R16.64] ;  /* 0x0000000810157981 */ /* 0x000f28000c1e9500 */
[----:B------:R-:W5:Y:S04]  /*0860*/  LDG.E.U16.CONSTANT R23, desc[UR8][R16.64+0x2] ;  /* 0x0000020810177981 */ /* 0x000f68000c1e9500 */
[----:B------:R-:W5:Y:S04]  /*0870*/  LDG.E.U16.CONSTANT R19, desc[UR8][R14.64+0x4] ;  /* 0x000004080e137981 */ /* 0x000f68000c1e9500 */
[----:B------:R-:W5:Y:S04]  /*0880*/  LDG.E.U16.CONSTANT R18, desc[UR8][R16.64+0x4] ;  /* 0x0000040810127981 */ /* 0x000f68000c1e9500 */
[----:B------:R-:W5:Y:S04]  /*0890*/  LDG.E.U16.CONSTANT R24, desc[UR8][R14.64+0x8] ;  /* 0x000008080e187981 */ /* 0x000f68000c1e9500 */
[----:B------:R-:W5:Y:S04]  /*08a0*/  LDG.E.U16.CONSTANT R28, desc[UR8][R16.64+0xa] ;  /* 0x00000a08101c7981 */ /* 0x000f68000c1e9500 */
[----:B------:R-:W5:Y:S04]  /*08b0*/  LDG.E.U16.CONSTANT R27, desc[UR8][R16.64+0xc] ;  /* 0x00000c08101b7981 */ /* 0x000f68000c1e9500 */
[----:B------:R-:W5:Y:S04]  /*08c0*/  LDG.E.U16.CONSTANT R26, desc[UR8][R14.64+0xe] ;  /* 0x00000e080e1a7981 */ /* 0x000f68000c1e9500 */
[----:B------:R-:W5:Y:S01]  /*08d0*/  LDG.E.U16.CONSTANT R29, desc[UR8][R16.64+0xe] ;  /* 0x00000e08101d7981 */ /* 0x000f62000c1e9500 */
[----:B--2---:R-:W-:-:S02]  /*08e0*/  HADD2.F32 R20, -RZ, R20.H0_H0 ;  /* 0x20000014ff147230 */ /* 0x004fc40000004100 */
[----:B---3--:R-:W-:Y:S02]  /*08f0*/  HADD2.F32 R22, -RZ, R22.H0_H0 ;  /* 0x20000016ff167230 */ /* 0x008fe40000004100 */
[----:B----4-:R-:W-:Y:S02]  /*0900*/  HADD2.F32 R21, -RZ, R21.H0_H0 ;  /* 0x20000015ff157230 */ /* 0x010fe40000004100 */
[----:B-----5:R-:W-:-:S03]  /*0910*/  HADD2.F32 R23, -RZ, R23.H0_H0 ;  /* 0x20000017ff177230 */ /* 0x020fc60000004100 */
[----:B------:R-:W-:Y:S02]  /*0920*/  FFMA R21, R20, R21, R13 ;  /* 0x0000001514157223 */ /* 0x000fe4000000000d */
[----:B------:R-:W2:Y:S04]  /*0930*/  LDG.E.U16.CONSTANT R13, desc[UR8][R14.64+0x6] ;  /* 0x000006080e0d7981 */ /* 0x000ea8000c1e9500 */
[----:B------:R-:W3:Y:S01]  /*0940*/  LDG.E.U16.CONSTANT R20, desc[UR8][R16.64+0x6] ;  /* 0x0000060810147981 */ /* 0x000ee2000c1e9500 */
[----:B------:R-:W-:-:S03]  /*0950*/  FFMA R25, R22, R23, R21 ;  /* 0x0000001716197223 */ /* 0x000fc60000000015 */
[----:B------:R-:W4:Y:S04]  /*0960*/  LDG.E.U16.CONSTANT R23, desc[UR8][R16.64+0x8] ;  /* 0x0000080810177981 */ /* 0x000f28000c1e9500 */
[----:B------:R-:W5:Y:S04]  /*0970*/  LDG.E.U16.CONSTANT R22, desc[UR8][R14.64+0xa] ;  /* 0x00000a080e167981 */ /* 0x000f68000c1e9500 */
[----:B------:R-:W5:Y:S01]  /*0980*/  LDG.E.U16.CONSTANT R21, desc[UR8][R14.64+0xc] ;  /* 0x00000c080e157981 */ /* 0x000f62000c1e9500 */
[----:B------:R-:W-:Y:S02]  /*0990*/  HADD2.F32 R19, -RZ, R19.H0_H0 ;  /* 0x20000013ff137230 */ /* 0x000fe40000004100 */
[----:B------:R-:W-:Y:S01]  /*09a0*/  HADD2.F32 R18, -RZ, R18.H0_H0 ;  /* 0x20000012ff127230 */ /* 0x000fe20000004100 */
[----:B------:R-:W-:Y:S01]  /*09b0*/  UIADD3 UR4, UPT, UPT, UR4, 0x8, URZ ;  /* 0x0000000804047890 */ /* 0x000fe2000fffe0ff */
[----:B------:R-:W-:-:S03]  /*09c0*/  HADD2.F32 R24, -RZ, R24.H0_H0 ;  /* 0x20000018ff187230 */ /* 0x000fc60000004100 */
[----:B------:R-:W-:Y:S02]  /*09d0*/  FFMA R18, R19, R18, R25 ;  /* 0x0000001213127223 */ /* 0x000fe40000000019 */
[----:B------:R-:W-:Y:S01]  /*09e0*/  ISETP.NE.AND P2, PT, R9, UR4, PT ;  /* 0x0000000409007c0c */ /* 0x000fe2000bf45270 */
[----:B------:R-:W-:Y:S02]  /*09f0*/  HADD2.F32 R28, -RZ, R28.H0_H0 ;  /* 0x2000001cff1c7230 */ /* 0x000fe40000004100 */
[----:B------:R-:W-:Y:S02]  /*0a00*/  HADD2.F32 R27, -RZ, R27.H0_H0 ;  /* 0x2000001bff1b7230 */ /* 0x000fe40000004100 */
[----:B------:R-:W-:Y:S02]  /*0a10*/  HADD2.F32 R26, -RZ, R26.H0_H0 ;  /* 0x2000001aff1a7230 */ /* 0x000fe40000004100 */
[----:B------:R-:W-:Y:S02]  /*0a20*/  HADD2.F32 R29, -RZ, R29.H0_H0 ;  /* 0x2000001dff1d7230 */ /* 0x000fe40000004100 */
[----:B--2---:R-:W-:-:S02]  /*0a30*/  HADD2.F32 R13, -RZ, R13.H0_H0 ;  /* 0x2000000dff0d7230 */ /* 0x004fc40000004100 */
[----:B---3--:R-:W-:Y:S02]  /*0a40*/  HADD2.F32 R20, -RZ, R20.H0_H0 ;  /* 0x20000014ff147230 */ /* 0x008fe40000004100 */
[----:B----4-:R-:W-:-:S03]  /*0a50*/  HADD2.F32 R23, -RZ, R23.H0_H0 ;  /* 0x20000017ff177230 */ /* 0x010fc60000004100 */
[----:B------:R-:W-:Y:S01]  /*0a60*/  FFMA R13, R13, R20, R18 ;  /* 0x000000140d0d7223 */ /* 0x000fe20000000012 */
[----:B-----5:R-:W-:-:S03]  /*0a70*/  HADD2.F32 R22, -RZ, R22.H0_H0 ;  /* 0x20000016ff167230 */ /* 0x020fc60000004100 */
[----:B------:R-:W-:Y:S01]  /*0a80*/  FFMA R13, R24, R23, R13 ;  /* 0x00000017180d7223 */ /* 0x000fe2000000000d */
[----:B------:R-:W-:-:S03]  /*0a90*/  HADD2.F32 R14, -RZ, R21.H0_H0 ;  /* 0x20000015ff0e7230 */ /* 0x000fc60000004100 */
[----:B------:R-:W-:-:S04]  /*0aa0*/  FFMA R13, R22, R28, R13 ;  /* 0x0000001c160d7223 */ /* 0x000fc8000000000d */
[----:B------:R-:W-:-:S04]  /*0ab0*/  FFMA R13, R14, R27, R13 ;  /* 0x0000001b0e0d7223 */ /* 0x000fc8000000000d */
[----:B------:R-:W-:Y:S01]  /*0ac0*/  FFMA R13, R26, R29, R13 ;  /* 0x0000001d1a0d7223 */ /* 0x000fe2000000000d */
[----:B------:R-:W-:Y:S06]  /*0ad0*/  @P2 BRA `(.L_x_7) ;  /* 0xfffffffc002c2947 */ /* 0x000fec000383ffff */
[----:B------:R-:W-:-:S07]  /*0ae0*/  IMAD.MOV.U32 R18, RZ, RZ, R9 ;  /* 0x000000ffff127224 */ /* 0x000fce00078e0009 */
.L_x_6:
[----:B------:R-:W-:-:S13]  /*0af0*/  ISETP.NE.AND P2, PT, R6, RZ, PT ;  /* 0x000000ff0600720c */ /* 0x000fda0003f45270 */
[----:B------:R-:W-:Y:S05]  /*0b00*/  @!P2 BRA `(.L_x_8) ;  /* 0x000000040028a947 */ /* 0x000fea0003800000 */
[----:B------:R-:W-:Y:S01]  /*0b10*/  ISETP.NE.AND P2, PT, R8, RZ, PT ;  /* 0x000000ff0800720c */ /* 0x000fe20003f45270 */
[----:B------:R-:W-:-:S12]  /*0b20*/  @!P1 BRA `(.L_x_9) ;  /* 0x00000000007c9947 */ /* 0x000fd80003800000 */
[----:B------:R-:W0:Y:S01]  /*0b30*/  LDC.64 R14, c[0x0][0x380] ;  /* 0x0000e000ff0e7b82 */ /* 0x000e220000000a00 */
[C---:B------:R-:W-:Y:S02]  /*0b40*/  IADD3 R21, P3, PT, R18.reuse, R3, RZ ;  /* 0x0000000312157210 */ /* 0x040fe40007f7e0ff */
[----:B------:R-:W-:-:S03]  /*0b50*/  IADD3 R19, P4, PT, R18, R11, RZ ;  /* 0x0000000b12137210 */ /* 0x000fc60007f9e0ff */
[----:B------:R-:W-:Y:S01]  /*0b60*/  IMAD.X R22, RZ, RZ, R7, P3 ;  /* 0x000000ffff167224 */ /* 0x000fe200018e0607 */
[----:B------:R-:W-:Y:S01]  /*0b70*/  IADD3.X R20, PT, PT, RZ, R12, RZ, P4, !PT ;  /* 0x0000000cff147210 */ /* 0x000fe200027fe4ff */
[----:B------:R-:W1:Y:S01]  /*0b80*/  LDC.64 R16, c[0x0][0x388] ;  /* 0x0000e200ff107b82 */ /* 0x000e620000000a00 */
        /* <DEDUP_REMOVED lines=11> */
[----:B------:R-:W5:Y:S01]  /*0c40*/  LDG.E.U16.CONSTANT R22, desc[UR8][R16.64+0x6] ;  /* 0x0000060810167981 */ /* 0x000f62000c1e9500 */
[----:B------:R-:W-:-:S02]  /*0c50*/  VIADD R18, R18, 0x4 ;  /* 0x0000000412127836 */ /* 0x000fc40000000000 */
[----:B--2---:R-:W-:Y:S02]  /*0c60*/  HADD2.F32 R24, -RZ, R23.H0_H0 ;  /* 0x20000017ff187230 */ /* 0x004fe40000004100 */
[----:B---3--:R-:W-:Y:S02]  /*0c70*/  HADD2.F32 R23, -RZ, R26.H0_H0 ;  /* 0x2000001aff177230 */ /* 0x008fe40000004100 */
[----:B----4-:R-:W-:Y:S02]  /*0c80*/  HADD2.F32 R25, -RZ, R25.H0_H0 ;  /* 0x20000019ff197230 */ /* 0x010fe40000004100 */
[----:B-----5:R-:W-:-:S03]  /*0c90*/  HADD2.F32 R27, -RZ, R27.H0_H0 ;  /* 0x2000001bff1b7230 */ /* 0x020fc60000004100 */
[----:B------:R-:W-:Y:S01]  /*0ca0*/  FFMA R24, R24, R25, R13 ;  /* 0x0000001918187223 */ /* 0x000fe2000000000d */
[----:B------:R-:W-:-:S03]  /*0cb0*/  HADD2.F32 R26, -RZ, R19.H0_H0 ;  /* 0x20000013ff1a7230 */ /* 0x000fc60000004100 */
[----:B------:R-:W-:Y:S01]  /*0cc0*/  FFMA R23, R23, R27, R24 ;  /* 0x0000001b17177223 */ /* 0x000fe20000000018 */
[----:B------:R-:W-:Y:S02]  /*0cd0*/  HADD2.F32 R20, -RZ, R20.H0_H0 ;  /* 0x20000014ff147230 */ /* 0x000fe40000004100 */
[----:B------:R-:W-:-:S03]  /*0ce0*/  HADD2.F32 R21, -RZ, R21.H0_H0 ;  /* 0x20000015ff157230 */ /* 0x000fc60000004100 */
[----:B------:R-:W-:Y:S01]  /*0cf0*/  FFMA R20, R26, R20, R23 ;  /* 0x000000141a147223 */ /* 0x000fe20000000017 */
[----:B------:R-:W-:-:S05]  /*0d00*/  HADD2.F32 R22, -RZ, R22.H0_H0 ;  /* 0x20000016ff167230 */ /* 0x000fca0000004100 */
[----:B------:R-:W-:-:S07]  /*0d10*/  FFMA R13, R21, R22, R20 ;  /* 0x00000016150d7223 */ /* 0x000fce0000000014 */
.L_x_9:
[----:B------:R-:W-:Y:S05]  /*0d20*/  @!P2 BRA `(.L_x_8) ;  /* 0x0000000000a0a947 */ /* 0x000fea0003800000 */
[----:B------:R-:W-:Y:S01]  /*0d30*/  ISETP.NE.AND P2, PT, R8, 0x1, PT ;  /* 0x000000010800780c */ /* 0x000fe20003f45270 */
[----:B------:R-:W-:-:S12]  /*0d40*/  ULOP3.LUT UP0, URZ, UR7, 0x1, URZ, 0xc0, !UPT ;  /* 0x0000000107ff7892 */ /* 0x000fd8000f80c0ff */
[----:B------:R-:W-:Y:S05]  /*0d50*/  @!P2 BRA `(.L_x_10) ;  /* 0x000000000054a947 */ /* 0x000fea0003800000 */
[----:B------:R-:W0:Y:S01]  /*0d60*/  LDC.64 R14, c[0x0][0x380] ;  /* 0x0000e000ff0e7b82 */ /* 0x000e220000000a00 */
[C---:B------:R-:W-:Y:S02]  /*0d70*/  IADD3 R19, P2, PT, R18.reuse, R3, RZ ;  /* 0x0000000312137210 */ /* 0x040fe40007f5e0ff */
[----:B------:R-:W-:-:S03]  /*0d80*/  IADD3 R21, P3, PT, R18, R11, RZ ;  /* 0x0000000b12157210 */ /* 0x000fc60007f7e0ff */
        /* <DEDUP_REMOVED lines=10> */
[----:B------:R-:W5:Y:S01]  /*0e30*/  LDG.E.U16.CONSTANT R23, desc[UR8][R16.64+0x2] ;  /* 0x0000020810177981 */ /* 0x000f62000c1e9500 */
[----:B------:R-:W-:Y:S02]  /*0e40*/  VIADD R18, R18, 0x2 ;  /* 0x0000000212127836 */ /* 0x000fe40000000000 */
[----:B--2---:R-:W-:-:S02]  /*0e50*/  HADD2.F32 R20, -RZ, R19.H0_H0 ;  /* 0x20000013ff147230 */ /* 0x004fc40000004100 */
[----:B---3--:R-:W-:Y:S02]  /*0e60*/  HADD2.F32 R22, -RZ, R22.H0_H0 ;  /* 0x20000016ff167230 */ /* 0x008fe40000004100 */
[----:B----4-:R-:W-:Y:S02]  /*0e70*/  HADD2.F32 R21, -RZ, R21.H0_H0 ;  /* 0x20000015ff157230 */ /* 0x010fe40000004100 */
[----:B-----5:R-:W-:-:S03]  /*0e80*/  HADD2.F32 R23, -RZ, R23.H0_H0 ;  /* 0x20000017ff177230 */ /* 0x020fc60000004100 */
[----:B------:R-:W-:-:S04]  /*0e90*/  FFMA R13, R20, R21, R13 ;  /* 0x00000015140d7223 */ /* 0x000fc8000000000d */
[----:B------:R-:W-:-:S07]  /*0ea0*/  FFMA R13, R22, R23, R13 ;  /* 0x00000017160d7223 */ /* 0x000fce000000000d */
.L_x_10:
[----:B------:R-:W-:Y:S05]  /*0eb0*/  BRA.U !UP0, `(.L_x_8) ;  /* 0x00000001083c7547 */ /* 0x000fea000b800000 */
[----:B------:R-:W0:Y:S01]  /*0ec0*/  LDC.64 R14, c[0x0][0x380] ;  /* 0x0000e000ff0e7b82 */ /* 0x000e220000000a00 */
[C---:B------:R-:W-:Y:S02]  /*0ed0*/  IADD3 R11, P3, PT, R18.reuse, R11, RZ ;  /* 0x0000000b120b7210 */ /* 0x040fe40007f7e0ff */
[----:B------:R-:W-:Y:S02]  /*0ee0*/  IADD3 R18, P2, PT, R18, R3, RZ ;  /* 0x0000000312127210 */ /* 0x000fe40007f5e0ff */
[----:B------:R-:W-:-:S03]  /*0ef0*/  IADD3.X R12, PT, PT, RZ, R12, RZ, P3, !PT ;  /* 0x0000000cff0c7210 */ /* 0x000fc60001ffe4ff */
[----:B------:R-:W1:Y:S01]  /*0f00*/  LDC.64 R16, c[0x0][0x388] ;  /* 0x0000e200ff107b82 */ /* 0x000e620000000a00 */
[----:B------:R-:W-:Y:S01]  /*0f10*/  IMAD.X R19, RZ, RZ, R7, P2 ;  /* 0x000000ffff137224 */ /* 0x000fe200010e0607 */
[----:B0-----:R-:W-:-:S04]  /*0f20*/  LEA R14, P2, R18, R14, 0x1 ;  /* 0x0000000e120e7211 */ /* 0x001fc800078408ff */
[----:B------:R-:W-:Y:S02]  /*0f30*/  LEA.HI.X R15, R18, R15, R19, 0x1, P2 ;  /* 0x0000000f120f7211 */ /* 0x000fe400010f0c13 */
[----:B-1----:R-:W-:-:S03]  /*0f40*/  LEA R16, P3, R11, R16, 0x1 ;  /* 0x000000100b107211 */ /* 0x002fc600078608ff */
[----:B------:R-:W2:Y:S01]  /*0f50*/  LDG.E.U16.CONSTANT R14, desc[UR8][R14.64] ;  /* 0x000000080e0e7981 */ /* 0x000ea2000c1e9500 */
[----:B------:R-:W-:-:S05]  /*0f60*/  LEA.HI.X R17, R11, R17, R12, 0x1, P3 ;  /* 0x000000110b117211 */ /* 0x000fca00018f0c0c */
[----:B------:R-:W3:Y:S01]  /*0f70*/  LDG.E.U16.CONSTANT R16, desc[UR8][R16.64] ;  /* 0x0000000810107981 */ /* 0x000ee2000c1e9500 */
[----:B--2---:R-:W-:Y:S02]  /*0f80*/  HADD2.F32 R12, -RZ, R14.H0_H0 ;  /* 0x2000000eff0c7230 */ /* 0x004fe40000004100 */
[----:B---3--:R-:W-:-:S05]  /*0f90*/  HADD2.F32 R11, -RZ, R16.H0_H0 ;  /* 0x20000010ff0b7230 */ /* 0x008fca0000004100 */
[----:B------:R-:W-:-:S07]  /*0fa0*/  FFMA R13, R12, R11, R13 ;  /* 0x0000000b0c0d7223 */ /* 0x000fce000000000d */
.L_x_8:
[----:B------:R-:W0:Y:S01]  /*0fb0*/  LDCU UR4, c[0x0][0x3b4] ;  /* 0x00007680ff0477ac */ /* 0x000e220008000800 */
[----:B------:R-:W-:Y:S01]  /*0fc0*/  LEA R12, R10, UR5, 0x2 ;  /* 0x000000050a0c7c11 */ /* 0x000fe2000f8e10ff */
[----:B0-----:R-:W-:-:S05]  /*0fd0*/  FMUL R13, R13, UR4 ;  /* 0x000000040d0d7c20 */ /* 0x001fca0008400000 */
[----:B------:R1:W-:Y:S02]  /*0fe0*/  STS [R12], R13 ;  /* 0x0000000d0c007388 */ /* 0x0003e40000000800 */
.L_x_5:
[----:B------:R-:W-:Y:S05]  /*0ff0*/  BSYNC.RECONVERGENT B1 ;  /* 0x0000000000017941 */ /* 0x000fea0003800200 */
.L_x_4:
[----:B------:R-:W0:Y:S01]  /*1000*/  LDCU UR4, c[0x0][0x3a8] ;  /* 0x00007500ff0477ac */ /* 0x000e220008000800 */
[----:B------:R-:W-:Y:S02]  /*1010*/  VIADD R10, R10, UR13 ;  /* 0x0000000d0a0a7c36 */ /* 0x000fe40008000000 */
[----:B0-----:R-:W-:-:S05]  /*1020*/  IMAD.U32 R11, RZ, RZ, UR4 ;  /* 0x00000004ff0b7e24 */ /* 0x001fca000f8e00ff */
[----:B------:R-:W-:-:S13]  /*1030*/  ISETP.GE.AND P2, PT, R10, R11, PT ;  /* 0x0000000b0a00720c */ /* 0x000fda0003f46270 */
[----:B------:R-:W-:Y:S05]  /*1040*/  @!P2 BRA `(.L_x_11) ;  /* 0xfffffff40094a947 */ /* 0x000fea000383ffff */
.L_x_1:
[----:B------:R-:W-:Y:S05]  /*1050*/  BSYNC.RECONVERGENT B0 ;  /* 0x0000000000007941 */ /* 0x000fea0003800200 */
.L_x_0:
[----:B------:R-:W-:Y:S01]  /*1060*/  BAR.SYNC.DEFER_BLOCKING 0x0 ;  /* 0x0000000000007b1d */ /* 0x000fe20000010000 */
[----:B------:R-:W-:Y:S01]  /*1070*/  ISETP.GE.AND P0, PT, R0, R11, PT ;  /* 0x0000000b0000720c */ /* 0x000fe20003f06270 */
[----:B------:R-:W-:-:S04]  /*1080*/  HFMA2 R5, -RZ, RZ, -10824, -13904 ;  /* 0xf149f2caff057431 */ /* 0x000fc800000001ff */
[----:B------:R-:W-:Y:S08]  /*1090*/  BSSY.RECONVERGENT B0, `(.L_x_12) ;  /* 0x000000a000007945 */ /* 0x000ff00003800200 */
[----:B------:R-:W-:Y:S05]  /*10a0*/  @P0 BRA `(.L_x_13) ;  /* 0x0000000000200947 */ /* 0x000fea0003800000 */
[----:B------:R-:W-:Y:S02]  /*10b0*/  IMAD.MOV.U32 R5, RZ, RZ, -0xeb60d36 ;  /* 0xf149f2caff057424 */ /* 0x000fe400078e00ff */
[----:B------:R-:W-:-:S07]  /*10c0*/  IMAD.MOV.U32 R6, RZ, RZ, R0 ;  /* 0x000000ffff067224 */ /* 0x000fce00078e0000 */
.L_x_14:
[C---:B------:R-:W-:Y:S01]  /*10d0*/  LEA R8, R6.reuse, UR5, 0x2 ;  /* 0x0000000506087c11 */ /* 0x040fe2000f8e10ff */
[----:B------:R-:W-:-:S05]  /*10e0*/  VIADD R6, R6, UR13 ;  /* 0x0000000d06067c36 */ /* 0x000fca0008000000 */
[----:B------:R-:W0:Y:S01]  /*10f0*/  LDS R8, [R8] ;  /* 0x0000000008087984 */ /* 0x000e220000000800 */
[----:B------:R-:W-:Y:S02]  /*1100*/  ISETP.GE.AND P0, PT, R6, R11, PT ;  /* 0x0000000b0600720c */ /* 0x000fe40003f06270 */
[----:B0-----:R-:W-:-:S11]  /*1110*/  FMNMX R5, R8, R5, !PT ;  /* 0x0000000508057209 */ /* 0x001fd60007800000 */
[----:B------:R-:W-:Y:S05]  /*1120*/  @!P0 BRA `(.L_x_14) ;  /* 0xfffffffc00e88947 */ /* 0x000fea000383ffff */
.L_x_13:
[----:B------:R-:W-:Y:S05]  /*1130*/  BSYNC.RECONVERGENT B0 ;  /* 0x0000000000007941 */ /* 0x000fea0003800200 */
.L_x_12:
[----:B------:R-:W0:Y:S01]  /*1140*/  SHFL.BFLY PT, R6, R5, 0x10, 0x1f ;  /* 0x0e001f0005067f89 */ /* 0x000e2200000e0000 */
[----:B------:R-:W2:Y:S01]  /*1150*/  S2UR UR7, SR_CgaCtaId ;  /* 0x00000000000779c3 */ /* 0x000ea20000008800 */
[----:B------:R-:W-:Y:S01]  /*1160*/  UMOV UR4, 0x400 ;  /* 0x0000040000047882 */ /* 0x000fe20000000000 */
[----:B------:R-:W-:Y:S01]  /*1170*/  ISETP.GE.U32.AND P1, PT, R0, UR6, PT ;  /* 0x0000000600007c0c */ /* 0x000fe2000bf26070 */
[----:B------:R-:W-:Y:S01]  /*1180*/  IMAD.MOV.U32 R14, RZ, RZ, -0xeb60d36 ;  /* 0xf149f2caff0e7424 */ /* 0x000fe200078e00ff */
[----:B0-----:R-:W-:Y:S02]  /*1190*/  FMNMX R8, R6, R5, !PT ;  /* 0x0000000506087209 */ /* 0x001fe40007800000 */
[----:B------:R-:W-:-:S03]  /*11a0*/  MOV R5, UR4 ;  /* 0x0000000400057c02 */ /* 0x000fc60008000f00 */
[----:B------:R-:W0:Y:S02]  /*11b0*/  SHFL.BFLY PT, R9, R8, 0x8, 0x1f ;  /* 0x0d001f0008097f89 */ /* 0x000e2400000e0000 */
[----:B------:R-:W-:Y:S01]  /*11c0*/  VIADD R15, R5, 0x10 ;  /* 0x00000010050f7836 */ /* 0x000fe20000000000 */
[----:B0-----:R-:W-:Y:S01]  /*11d0*/  FMNMX R9, R8, R9, !PT ;  /* 0x0000000908097209 */ /* 0x001fe20007800000 */
[----:B--2---:R-:W-:-:S04]  /*11e0*/  IMAD.U32 R8, RZ, RZ, UR7 ;  /* 0x00000007ff087e24 */ /* 0x004fc8000f8e00ff */
[----:B------:R-:W0:Y:S01]  /*11f0*/  SHFL.BFLY PT, R6, R9, 0x4, 0x1f ;  /* 0x0c801f0009067f89 */ /* 0x000e2200000e0000 */
[----:B------:R-:W-:Y:S02]  /*1200*/  LEA R15, R8, R15, 0x18 ;  /* 0x0000000f080f7211 */ /* 0x000fe400078ec0ff */
[----:B0-----:R-:W-:Y:S02]  /*1210*/  FMNMX R10, R9, R6, !PT ;  /* 0x00000006090a7209 */ /* 0x001fe40007800000 */
[C---:B------:R-:W-:Y:S02]  /*1220*/  LOP3.LUT P0, R6, R0.reuse, 0x1f, RZ, 0xc0, !PT ;  /* 0x0000001f00067812 */ /* 0x040fe4000780c0ff */
[----:B------:R-:W-:Y:S01]  /*1230*/  LEA.HI R9, R0, R15, RZ, 0x1d ;  /* 0x0000000f00097211 */ /* 0x000fe200078fe8ff */
[----:B-1----:R-:W0:Y:S02]  /*1240*/  SHFL.BFLY PT, R13, R10, 0x2, 0x1f ;  /* 0x0c401f000a0d7f89 */ /* 0x002e2400000e0000 */
[----:B0-----:R-:W-:-:S02]  /*1250*/  FMNMX R13, R10, R13, !PT ;  /* 0x0000000d0a0d7209 */ /* 0x001fc40007800000 */
[----:B------:R-:W-:-:S03]  /*1260*/  LEA R10, R0, R15, 0x2 ;  /* 0x0000000f000a7211 */ /* 0x000fc600078e10ff */
[----:B------:R-:W0:Y:S02]  /*1270*/  SHFL.BFLY PT, R12, R13, 0x1, 0x1f ;  /* 0x0c201f000d0c7f89 */ /* 0x000e2400000e0000 */
[----:B0-----:R-:W-:-:S05]  /*1280*/  FMNMX R12, R13, R12, !PT ;  /* 0x0000000c0d0c7209 */ /* 0x001fca0007800000 */
[----:B------:R0:W-:Y:S01]  /*1290*/  @!P0 STS [R9], R12 ;  /* 0x0000000c09008388 */ /* 0x0001e20000000800 */
[----:B------:R-:W-:Y:S01]  /*12a0*/  BAR.SYNC.DEFER_BLOCKING 0x0 ;  /* 0x0000000000007b1d */ /* 0x000fe20000010000 */
[----:B------:R-:W-:-:S05]  /*12b0*/  ISETP.GT.U32.AND P0, PT, R0, 0x1f, PT ;  /* 0x0000001f0000780c */ /* 0x000fca0003f04070 */
[----:B------:R0:W1:Y:S08]  /*12c0*/  @!P1 LDS R14, [R10] ;  /* 0x000000000a0e9984 */ /* 0x0000700000000800 */
[----:B0-----:R-:W-:Y:S05]  /*12d0*/  @P0 BRA `(.L_x_15) ;  /* 0x0000000000300947 */ /* 0x001fea0003800000 */
[----:B------:R-:W-:-:S03]  /*12e0*/  UMOV UR4, 0xffffffff ;  /* 0xffffffff00047882 */ /* 0x000fc60000000000 */
[----:B------:R-:W-:Y:S05]  /*12f0*/  BRA.DIV UR4, `(.L_x_16) ;  /* 0x0000001604507947 */ /* 0x000fea000b800000 */
[----:B-1----:R-:W0:Y:S02]  /*1300*/  SHFL.BFLY PT, R13, R14, 0x10, 0x1f ;  /* 0x0e001f000e0d7f89 */ /* 0x002e2400000e0000 */
[----:B0-----:R-:W-:-:S05]  /*1310*/  FMNMX R13, R14, R13, !PT ;  /* 0x0000000d0e0d7209 */ /* 0x001fca0007800000 */
[----:B------:R-:W0:Y:S02]  /*1320*/  SHFL.BFLY PT, R12, R13, 0x8, 0x1f ;  /* 0x0d001f000d0c7f89 */ /* 0x000e2400000e0000 */
[----:B0-----:R-:W-:-:S05]  /*1330*/  FMNMX R12, R13, R12, !PT ;  /* 0x0000000c0d0c7209 */ /* 0x001fca0007800000 */
[----:B------:R-:W0:Y:S02]  /*1340*/  SHFL.BFLY PT, R15, R12, 0x4, 0x1f ;  /* 0x0c801f000c0f7f89 */ /* 0x000e2400000e0000 */
[----:B0-----:R-:W-:-:S05]  /*1350*/  FMNMX R15, R12, R15, !PT ;  /* 0x0000000f0c0f7209 */ /* 0x001fca0007800000 */
[----:B------:R-:W0:Y:S02]  /*1360*/  SHFL.BFLY PT, R16, R15, 0x2, 0x1f ;  /* 0x0c401f000f107f89 */ /* 0x000e2400000e0000 */
[----:B0-----:R-:W-:-:S05]  /*1370*/  FMNMX R16, R15, R16, !PT ;  /* 0x000000100f107209 */ /* 0x001fca0007800000 */
[----:B------:R0:W1:Y:S02]  /*1380*/  SHFL.BFLY PT, R17, R16, 0x1, 0x1f ;  /* 0x0c201f0010117f89 */ /* 0x00006400000e0000 */
.L_x_43:
[----:B-1----:R-:W-:-:S07]  /*1390*/  FMNMX R14, R16, R17, !PT ;  /* 0x00000011100e7209 */ /* 0x002fce0007800000 */
.L_x_15:
[----:B------:R-:W-:Y:S05]  /*13a0*/  WARPSYNC.ALL ;  /* 0x0000000000007948 */ /* 0x000fea0003800000 */
[----:B------:R-:W-:Y:S01]  /*13b0*/  BAR.SYNC.DEFER_BLOCKING 0x0 ;  /* 0x0000000000007b1d */ /* 0x000fe20000010000 */
[C---:B------:R-:W-:Y:S01]  /*13c0*/  ISETP.NE.AND P0, PT, R0.reuse, RZ, PT ;  /* 0x000000ff0000720c */ /* 0x040fe20003f05270 */
[----:B------:R-:W-:Y:S01]  /*13d0*/  IMAD.MOV.U32 R12, RZ, RZ, RZ ;  /* 0x000000ffff0c7224 */ /* 0x000fe200078e00ff */
[----:B------:R-:W-:-:S03]  /*13e0*/  ISETP.GE.AND P1, PT, R0, R11, PT ;  /* 0x0000000b0000720c */ /* 0x000fc60003f26270 */
[----:B------:R-:W-:Y:S08]  /*13f0*/  BSSY.RECONVERGENT B0, `(.L_x_17) ;  /* 0x000001b000007945 */ /* 0x000ff00003800200 */
[----:B------:R-:W-:-:S05]  /*1400*/  @!P0 LEA R13, R8, R5, 0x18 ;  /* 0x00000005080d8211 */ /* 0x000fca00078ec0ff */
[----:B-1----:R1:W-:Y:S01]  /*1410*/  @!P0 STS [R13], R14 ;  /* 0x0000000e0d008388 */ /* 0x0023e20000000800 */
[----:B------:R-:W-:Y:S06]  /*1420*/  BAR.SYNC.DEFER_BLOCKING 0x0 ;  /* 0x0000000000007b1d */ /* 0x000fec0000010000 */
[----:B------:R-:W-:Y:S05]  /*1430*/  @P1 BRA `(.L_x_18) ;  /* 0x0000000000581947 */ /* 0x000fea0003800000 */
[----:B-1----:R-:W-:Y:S01]  /*1440*/  LEA R13, R8, R5, 0x18 ;  /* 0x00000005080d7211 */ /* 0x002fe200078ec0ff */
[----:B------:R-:W-:Y:S02]  /*1450*/  HFMA2 R21, -RZ, RZ, 0.96630859375, -0.0022525787353515625 ;  /* 0x3bbb989dff157431 */ /* 0x000fe400000001ff */
[----:B------:R-:W-:Y:S02]  /*1460*/  IMAD.MOV.U32 R12, RZ, RZ, RZ ;  /* 0x000000ffff0c7224 */ /* 0x000fe400078e00ff */
[----:B------:R-:W-:Y:S01]  /*1470*/  IMAD.MOV.U32 R14, RZ, RZ, R0 ;  /* 0x000000ffff0e7224 */ /* 0x000fe200078e0000 */
[----:B------:R-:W1:Y:S01]  /*1480*/  LDS R13, [R13] ;  /* 0x000000000d0d7984 */ /* 0x000e620000000800 */
[----:B------:R-:W-:-:S07]  /*1490*/  IMAD.MOV.U32 R18, RZ, RZ, 0x437c0000 ;  /* 0x437c0000ff127424 */ /* 0x000fce00078e00ff */
.L_x_19:
[C---:B--2---:R-:W-:Y:S01]  /*14a0*/  LEA R15, R14.reuse, UR5, 0x2 ;  /* 0x000000050e0f7c11 */ /* 0x044fe2000f8e10ff */
[----:B------:R-:W-:-:S04]  /*14b0*/  VIADD R14, R14, UR13 ;  /* 0x0000000d0e0e7c36 */ /* 0x000fc80008000000 */
[----:B0-----:R-:W1:Y:S01]  /*14c0*/  LDS R16, [R15] ;  /* 0x000000000f107984 */ /* 0x001e620000000800 */
[----:B------:R-:W-:Y:S01]  /*14d0*/  ISETP.GE.AND P0, PT, R14, R11, PT ;  /* 0x0000000b0e00720c */ /* 0x000fe20003f06270 */
[----:B-1----:R-:W-:-:S04]  /*14e0*/  FADD R16, -R13, R16 ;  /* 0x000000100d107221 */ /* 0x002fc80000000100 */
[----:B------:R-:W-:-:S04]  /*14f0*/  FFMA.SAT R17, R16, R21, 0.5 ;  /* 0x3f00000010117423 */ /* 0x000fc80000002015 */
[----:B------:R-:W-:-:S04]  /*1500*/  FFMA.RM R17, R17, R18, 12582913 ;  /* 0x4b40000111117423 */ /* 0x000fc80000004012 */
[C---:B------:R-:W-:Y:S01]  /*1510*/  FADD R19, R17.reuse, -12583039 ;  /* 0xcb40007f11137421 */ /* 0x040fe20000000000 */
[----:B------:R-:W-:-:S03]  /*1520*/  IMAD.SHL.U32 R17, R17, 0x800000, RZ ;  /* 0x0080000011117824 */ /* 0x000fc600078e00ff */
[----:B------:R-:W-:-:S04]  /*1530*/  FFMA R19, R16, 1.4426950216293334961, -R19 ;  /* 0x3fb8aa3b10137823 */ /* 0x000fc80000000813 */
[----:B------:R-:W-:-:S04]  /*1540*/  FFMA R19, R16, 1.925963033500011079e-08, R19 ;  /* 0x32a5706010137823 */ /* 0x000fc80000000013 */
[----:B------:R-:W0:Y:S02]  /*1550*/  MUFU.EX2 R16, R19 ;  /* 0x0000001300107308 */ /* 0x000e240000000800 */
[----:B0-----:R-:W-:-:S04]  /*1560*/  FMUL R16, R17, R16 ;  /* 0x0000001011107220 */ /* 0x001fc80000400000 */
[----:B------:R-:W-:Y:S01]  /*1570*/  FADD R12, R16, R12 ;  /* 0x0000000c100c7221 */ /* 0x000fe20000000000 */
[----:B------:R2:W-:Y:S01]  /*1580*/  STS [R15], R16 ;  /* 0x000000100f007388 */ /* 0x0005e20000000800 */
[----:B------:R-:W-:Y:S05]  /*1590*/  @!P0 BRA `(.L_x_19) ;  /* 0xfffffffc00c08947 */ /* 0x000fea000383ffff */
.L_x_18:
[----:B------:R-:W-:Y:S05]  /*15a0*/  BSYNC.RECONVERGENT B0 ;  /* 0x0000000000007941 */ /* 0x000fea0003800200 */
.L_x_17:
[----:B------:R-:W3:Y:S01]  /*15b0*/  SHFL.BFLY PT, R11, R12, 0x10, 0x1f ;  /* 0x0e001f000c0b7f89 */ /* 0x000ee200000e0000 */
[----:B------:R-:W-:Y:S02]  /*15c0*/  ISETP.NE.AND P0, PT, R6, RZ, PT ;  /* 0x000000ff0600720c */ /* 0x000fe40003f05270 */
[----:B------:R-:W-:Y:S02]  /*15d0*/  ISETP.GE.U32.AND P1, PT, R0, UR6, PT ;  /* 0x0000000600007c0c */ /* 0x000fe4000bf26070 */
[----:B------:R-:W-:Y:S01]  /*15e0*/  MOV R6, RZ ;  /* 0x000000ff00067202 */ /* 0x000fe20000000f00 */
[----:B---3--:R-:W-:-:S05]  /*15f0*/  FADD R11, R11, R12 ;  /* 0x0000000c0b0b7221 */ /* 0x008fca0000000000 */
[----:B-1----:R-:W1:Y:S02]  /*1600*/  SHFL.BFLY PT, R14, R11, 0x8, 0x1f ;  /* 0x0d001f000b0e7f89 */ /* 0x002e6400000e0000 */
[----:B-1----:R-:W-:-:S05]  /*1610*/  FADD R14, R11, R14 ;  /* 0x0000000e0b0e7221 */ /* 0x002fca0000000000 */
[----:B------:R-:W1:Y:S02]  /*1620*/  SHFL.BFLY PT, R13, R14, 0x4, 0x1f ;  /* 0x0c801f000e0d7f89 */ /* 0x000e6400000e0000 */
[----:B-1----:R-:W-:-:S05]  /*1630*/  FADD R13, R14, R13 ;  /* 0x0000000d0e0d7221 */ /* 0x002fca0000000000 */
[----:B0-2---:R-:W0:Y:S02]  /*1640*/  SHFL.BFLY PT, R16, R13, 0x2, 0x1f ;  /* 0x0c401f000d107f89 */ /* 0x005e2400000e0000 */
[----:B0-----:R-:W-:-:S05]  /*1650*/  FADD R16, R13, R16 ;  /* 0x000000100d107221 */ /* 0x001fca0000000000 */
[----:B------:R-:W0:Y:S02]  /*1660*/  SHFL.BFLY PT, R15, R16, 0x1, 0x1f ;  /* 0x0c201f00100f7f89 */ /* 0x000e2400000e0000 */
[----:B0-----:R-:W-:-:S05]  /*1670*/  FADD R12, R16, R15 ;  /* 0x0000000f100c7221 */ /* 0x001fca0000000000 */
        /* <DEDUP_REMOVED lines=8> */
[----:B0-----:R-:W-:-:S05]  /*1700*/  FADD R9, R6, R9 ;  /* 0x0000000906097221 */ /* 0x001fca0000000000 */
[----:B------:R-:W0:Y:S02]  /*1710*/  SHFL.BFLY PT, R10, R9, 0x8, 0x1f ;  /* 0x0d001f00090a7f89 */ /* 0x000e2400000e0000 */
[----:B0-----:R-:W-:-:S05]  /*1720*/  FADD R10, R9, R10 ;  /* 0x0000000a090a7221 */ /* 0x001fca0000000000 */
[----:B------:R-:W0:Y:S02]  /*1730*/  SHFL.BFLY PT, R11, R10, 0x4, 0x1f ;  /* 0x0c801f000a0b7f89 */ /* 0x000e2400000e0000 */
[----:B0-----:R-:W-:-:S05]  /*1740*/  FADD R11, R10, R11 ;  /* 0x0000000b0a0b7221 */ /* 0x001fca0000000000 */
[----:B------:R-:W0:Y:S02]  /*1750*/  SHFL.BFLY PT, R12, R11, 0x2, 0x1f ;  /* 0x0c401f000b0c7f89 */ /* 0x000e2400000e0000 */
[----:B0-----:R-:W-:-:S05]  /*1760*/  FADD R12, R11, R12 ;  /* 0x0000000c0b0c7221 */ /* 0x001fca0000000000 */
[----:B------:R0:W1:Y:S02]  /*1770*/  SHFL.BFLY PT, R13, R12, 0x1, 0x1f ;  /* 0x0c201f000c0d7f89 */ /* 0x00006400000e0000 */
.L_x_49:
[----:B-1----:R-:W-:-:S07]  /*1780*/  FADD R6, R12, R13 ;  /* 0x0000000d0c067221 */ /* 0x002fce0000000000 */
.L_x_20:
[----:B------:R-:W-:Y:S01]  /*1790*/  ISETP.NE.AND P0, PT, R0, RZ, PT ;  /* 0x000000ff0000720c */ /* 0x000fe20003f05270 */
[----:B------:R-:W-:Y:S05]  /*17a0*/  WARPSYNC.ALL ;  /* 0x0000000000007948 */ /* 0x000fea0003800000 */
[----:B------:R-:W-:Y:S06]  /*17b0*/  BAR.SYNC.DEFER_BLOCKING 0x0 ;  /* 0x0000000000007b1d */ /* 0x000fec0000010000 */
[----:B------:R-:W-:Y:S04]  /*17c0*/  BSSY.RECONVERGENT B0, `(.L_x_22) ;  /* 0x0000016000007945 */ /* 0x000fe80003800200 */
[----:B------:R-:W-:Y:S05]  /*17d0*/  @P0 BRA `(.L_x_23) ;  /* 0x0000000000500947 */ /* 0x000fea0003800000 */
[----:B-1----:R-:W-:Y:S01]  /*17e0*/  FADD R9, R6, 9.9999999392252902908e-09 ;  /* 0x322bcc7706097421 */ /* 0x002fe20000000000 */
[----:B------:R-:W-:Y:S03]  /*17f0*/  BSSY.RECONVERGENT B1, `(.L_x_24) ;  /* 0x000000c000017945 */ /* 0x000fe60003800200 */
[----:B------:R-:W-:-:S05]  /*1800*/  VIADD R5, R9, 0x1800000 ;  /* 0x0180000009057836 */ /* 0x000fca0000000000 */
[----:B------:R-:W-:-:S04]  /*1810*/  LOP3.LUT R5, R5, 0x7f800000, RZ, 0xc0, !PT ;  /* 0x7f80000005057812 */ /* 0x000fc800078ec0ff */
[----:B------:R-:W-:-:S13]  /*1820*/  ISETP.GT.U32.AND P0, PT, R5, 0x1ffffff, PT ;  /* 0x01ffffff0500780c */ /* 0x000fda0003f04070 */
[----:B------:R-:W-:Y:S05]  /*1830*/  @P0 BRA `(.L_x_25) ;  /* 0x00000000000c0947 */ /* 0x000fea0003800000 */
[----:B------:R-:W-:-:S07]  /*1840*/  MOV R8, 0x1860 ;  /* 0x0000186000087802 */ /* 0x000fce0000000f00 */
[----:B0-----:R-:W-:Y:S05]  /*1850*/  CALL.REL.NOINC `($__internal_0_$__cuda_sm20_rcp_rn_f32_slowpath) ;  /* 0x00000014001c7944 */ /* 0x001fea0003c00000 */
[----:B------:R-:W-:Y:S05]  /*1860*/  BRA `(.L_x_26) ;  /* 0x0000000000107947 */ /* 0x000fea0003800000 */
.L_x_25:
[----:B------:R-:W1:Y:S02]  /*1870*/  MUFU.RCP R6, R9 ;  /* 0x0000000900067308 */ /* 0x000e640000001000 */
[----:B-1----:R-:W-:-:S04]  /*1880*/  FFMA R5, R9, R6, -1 ;  /* 0xbf80000009057423 */ /* 0x002fc80000000006 */
[----:B------:R-:W-:-:S04]  /*1890*/  FADD.FTZ R5, -R5, -RZ ;  /* 0x800000ff05057221 */ /* 0x000fc80000010100 */
[----:B------:R-:W-:-:S07]  /*18a0*/  FFMA R6, R6, R5, R6 ;  /* 0x0000000506067223 */ /* 0x000fce0000000006 */
.L_x_26:
[----:B------:R-:W-:Y:S05]  /*18b0*/  BSYNC.RECONVERGENT B1 ;  /* 0x0000000000017941 */ /* 0x000fea0003800200 */
.L_x_24:
[----:B------:R-:W1:Y:S01]  /*18c0*/  S2UR UR6, SR_CgaCtaId ;  /* 0x00000000000679c3 */ /* 0x000e620000008800 */
[----:B------:R-:W-:Y:S02]  /*18d0*/  UMOV UR4, 0x400 ;  /* 0x0000040000047882 */ /* 0x000fe40000000000 */
[----:B------:R-:W-:Y:S02]  /*18e0*/  IMAD.U32 R5, RZ, RZ, UR4 ;  /* 0x00000004ff057e24 */ /* 0x000fe4000f8e00ff */
[----:B-1----:R-:W-:-:S05]  /*18f0*/  IMAD.U32 R8, RZ, RZ, UR6 ;  /* 0x00000006ff087e24 */ /* 0x002fca000f8e00ff */
[----:B------:R-:W-:-:S05]  /*1900*/  LEA R9, R8, R5, 0x18 ;  /* 0x0000000508097211 */ /* 0x000fca00078ec0ff */
[----:B------:R2:W-:Y:S02]  /*1910*/  STS [R9+0x4], R6 ;  /* 0x0000040609007388 */ /* 0x0005e40000000800 */
.L_x_23:
[----:B------:R-:W-:Y:S05]  /*1920*/  BSYNC.RECONVERGENT B0 ;  /* 0x0000000000007941 */ /* 0x000fea0003800200 */
.L_x_22:
[----:B------:R-:W3:Y:S01]  /*1930*/  LDCU UR4, c[0x0][0x3a8] ;  /* 0x00007500ff0477ac */ /* 0x000ee20008000800 */
[----:B------:R-:W-:Y:S01]  /*1940*/  BSSY.RECONVERGENT B0, `(.L_x_27) ;  /* 0x0000010000007945 */ /* 0x000fe20003800200 */
[----:B------:R-:W4:Y:S01]  /*1950*/  LDCU UR6, c[0x0][0x3ac] ;  /* 0x00007580ff0677ac */ /* 0x000f220008000800 */
[----:B------:R-:W-:Y:S01]  /*1960*/  BAR.SYNC.DEFER_BLOCKING 0x0 ;  /* 0x0000000000007b1d */ /* 0x000fe20000010000 */
[C---:B---3--:R-:W-:Y:S02]  /*1970*/  ISETP.GE.AND P0, PT, R0.reuse, UR4, PT ;  /* 0x0000000400007c0c */ /* 0x048fe4000bf06270 */
[----:B----4-:R-:W-:-:S11]  /*1980*/  ISETP.GE.AND P1, PT, R0, UR6, PT ;  /* 0x0000000600007c0c */ /* 0x010fd6000bf26270 */
[----:B------:R-:W-:Y:S05]  /*1990*/  @P0 BRA `(.L_x_28) ;  /* 0x0000000000280947 */ /* 0x000fea0003800000 */
[----:B------:R-:W-:Y:S02]  /*19a0*/  LEA R5, R8, R5, 0x18 ;  /* 0x0000000508057211 */ /* 0x000fe400078ec0ff */
[----:B-12---:R-:W-:-:S04]  /*19b0*/  MOV R6, R0 ;  /* 0x0000000000067202 */ /* 0x006fc80000000f00 */
[----:B------:R-:W1:Y:S03]  /*19c0*/  LDS R5, [R5+0x4] ;  /* 0x0000040005057984 */ /* 0x000e660000000800 */
.L_x_29:
[C---:B---3--:R-:W-:Y:S01]  /*19d0*/  LEA R8, R6.reuse, UR5, 0x2 ;  /* 0x0000000506087c11 */ /* 0x048fe2000f8e10ff */
[----:B------:R-:W-:-:S04]  /*19e0*/  VIADD R6, R6, UR13 ;  /* 0x0000000d06067c36 */ /* 0x000fc80008000000 */
[----:B------:R-:W1:Y:S01]  /*19f0*/  LDS R10, [R8] ;  /* 0x00000000080a7984 */ /* 0x000e620000000800 */
[----:B------:R-:W-:Y:S01]  /*1a00*/  ISETP.GE.AND P0, PT, R6, UR4, PT ;  /* 0x0000000406007c0c */ /* 0x000fe2000bf06270 */
[----:B-1----:R-:W-:-:S05]  /*1a10*/  FMUL R9, R5, R10 ;  /* 0x0000000a05097220 */ /* 0x002fca0000400000 */
[----:B------:R3:W-:Y:S07]  /*1a20*/  STS [R8], R9 ;  /* 0x0000000908007388 */ /* 0x0007ee0000000800 */
[----:B------:R-:W-:Y:S05]  /*1a30*/  @!P0 BRA `(.L_x_29) ;  /* 0xfffffffc00e48947 */ /* 0x000fea000383ffff */
.L_x_28:
[----:B------:R-:W-:Y:S05]  /*1a40*/  BSYNC.RECONVERGENT B0 ;  /* 0x0000000000007941 */ /* 0x000fea0003800200 */
.L_x_27:
[----:B------:R-:W-:Y:S06]  /*1a50*/  BAR.SYNC.DEFER_BLOCKING 0x0 ;  /* 0x0000000000007b1d */ /* 0x000fec0000010000 */
[----:B------:R-:W-:Y:S05]  /*1a60*/  @P1 EXIT ;  /* 0x000000000000194d */ /* 0x000fea0003800000 */
[----:B------:R-:W-:-:S09]  /*1a70*/  UISETP.GT.AND UP0, UPT, UR4, URZ, UPT ;  /* 0x000000ff0400728c */ /* 0x000fd2000bf04270 */
[----:B------:R-:W-:Y:S05]  /*1a80*/  BRA.U UP0, `(.L_x_30) ;  /* 0x0000000100287547 */ /* 0x000fea000b800000 */
[----:B------:R-:W4:Y:S02]  /*1a90*/  LDCU.64 UR4, c[0x0][0x398] ;  /* 0x00007300ff0477ac */ /* 0x000f240008000a00 */
.L_x_31:
[----:B------:R-:W-:-:S04]  /*1aa0*/  IADD3 R2, P0, PT, R0, R3, RZ ;  /* 0x0000000300027210 */ /* 0x000fc80007f1e0ff */
[C---:B------:R-:W-:Y:S01]  /*1ab0*/  LEA.HI.X.SX32 R5, R0.reuse, R7, 0x1, P0 ;  /* 0x0000000700057211 */ /* 0x040fe200000f0eff */
[----:B------:R-:W-:Y:S01]  /*1ac0*/  VIADD R0, R0, UR13 ;  /* 0x0000000d00007c36 */ /* 0x000fe20008000000 */
[----:B----4-:R-:W-:-:S04]  /*1ad0*/  LEA R4, P0, R2, UR4, 0x1 ;  /* 0x0000000402047c11 */ /* 0x010fc8000f8008ff */
[----:B------:R-:W-:Y:S02]  /*1ae0*/  LEA.HI.X R5, R2, UR5, R5, 0x1, P0 ;  /* 0x0000000502057c11 */ /* 0x000fe400080f0c05 */
[----:B------:R-:W-:-:S03]  /*1af0*/  ISETP.GE.AND P0, PT, R0, UR6, PT ;  /* 0x0000000600007c0c */ /* 0x000fc6000bf06270 */
[----:B------:R4:W-:Y:S10]  /*1b00*/  STG.E.U16 desc[UR8][R4.64], RZ ;  /* 0x000000ff04007986 */ /* 0x0009f4000c101508 */
[----:B----4-:R-:W-:Y:S05]  /*1b10*/  @!P0 BRA `(.L_x_31) ;  /* 0xfffffffc00e08947 */ /* 0x010fea000383ffff */
[----:B------:R-:W-:Y:S05]  /*1b20*/  EXIT ;  /* 0x000000000000794d */ /* 0x000fea0003800000 */
.L_x_30:
[----:B------:R-:W-:Y:S02]  /*1b30*/  ULOP3.LUT UR10, UR4, 0x7, URZ, 0xc0, !UPT ;  /* 0x00000007040a7892 */ /* 0x000fe4000f8ec0ff */
[----:B------:R-:W-:Y:S01]  /*1b40*/  ULOP3.LUT UR11, UR4, 0x3, URZ, 0xc0, !UPT ;  /* 0x00000003040b7892 */ /* 0x000fe2000f8ec0ff */
[----:B------:R-:W4:Y:S01]  /*1b50*/  LDCU.64 UR14, c[0x0][0x390] ;  /* 0x00007200ff0e77ac */ /* 0x000f220008000a00 */
[----:B------:R-:W-:-:S12]  /*1b60*/  ULOP3.LUT UR4, UR4, 0x7ffffff8, URZ, 0xc0, !UPT ;  /* 0x7ffffff804047892 */ /* 0x000fd8000f8ec0ff */
.L_x_37:
[----:B------:R-:W5:Y:S01]  /*1b70*/  LDC R5, c[0x0][0x3a8] ;  /* 0x0000ea00ff057b82 */ /* 0x000f620000000800 */
[----:B-123--:R-:W-:Y:S02]  /*1b80*/  HFMA2 R9, -RZ, RZ, 0, 0 ;  /* 0x00000000ff097431 */ /* 0x00efe400000001ff */
[----:B------:R-:W-:Y:S01]  /*1b90*/  IMAD.MOV.U32 R14, RZ, RZ, RZ ;  /* 0x000000ffff0e7224 */ /* 0x000fe200078e00ff */
[----:B-----5:R-:W-:-:S13]  /*1ba0*/  ISETP.GE.U32.AND P0, PT, R5, 0x8, PT ;  /* 0x000000080500780c */ /* 0x020fda0003f06070 */
[----:B------:R-:W-:Y:S05]  /*1bb0*/  @!P0 BRA `(.L_x_32) ;  /* 0x0000000400848947 */ /* 0x000fea0003800000 */
[----:B------:R-:W2:Y:S01]  /*1bc0*/  S2UR UR7, SR_CgaCtaId ;  /* 0x00000000000779c3 */ /* 0x000ea20000008800 */
[----:B------:R-:W-:Y:S01]  /*1bd0*/  UMOV UR6, 0x400 ;  /* 0x0000040000067882 */ /* 0x000fe20000000000 */
[----:B------:R-:W-:Y:S01]  /*1be0*/  USHF.R.U32.HI UR5, URZ, 0x3, UR13 ;  /* 0x00000003ff057899 */ /* 0x000fe2000801160d */
[----:B------:R-:W-:Y:S01]  /*1bf0*/  IMAD.MOV.U32 R14, RZ, RZ, RZ ;  /* 0x000000ffff0e7224 */ /* 0x000fe200078e00ff */
[----:B------:R-:W-:Y:S01]  /*1c00*/  UIADD3 UR6, UPT, UPT, UR6, 0x10, URZ ;  /* 0x0000001006067890 */ /* 0x000fe2000fffe0ff */
[----:B------:R-:W-:Y:S01]  /*1c10*/  IMAD.MOV.U32 R8, RZ, RZ, R0 ;  /* 0x000000ffff087224 */ /* 0x000fe200078e0000 */
[----:B------:R-:W-:Y:S02]  /*1c20*/  ULOP3.LUT UR5, UR5, 0x1ffffffc, URZ, 0xc0, !UPT ;  /* 0x1ffffffc05057892 */ /* 0x000fe4000f8ec0ff */
[----:B------:R-:W3:Y:S01]  /*1c30*/  LDC R11, c[0x0][0x3ac] ;  /* 0x0000eb00ff0b7b82 */ /* 0x000ee20000000800 */
[----:B------:R-:W-:-:S06]  /*1c40*/  UIADD3 UR12, UPT, UPT, -UR4, URZ, URZ ;  /* 0x000000ff040c7290 */ /* 0x000fcc000fffe1ff */
[----:B------:R-:W-:Y:S01]  /*1c50*/  IMAD.U32 R10, RZ, RZ, UR12 ;  /* 0x0000000cff0a7e24 */ /* 0x000fe2000f8e00ff */
[----:B--2---:R-:W-:-:S04]  /*1c60*/  ULEA UR6, UR7, UR6, 0x18 ;  /* 0x0000000607067291 */ /* 0x004fc8000f8ec0ff */
[----:B------:R-:W-:Y:S01]  /*1c70*/  UIADD3 UR5, UPT, UPT, UR5, 0x10, UR6 ;  /* 0x0000001005057890 */ /* 0x000fe2000fffe006 */
[----:B---3--:R-:W-:Y:S01]  /*1c80*/  IADD3 R9, PT, PT, R0, R11, RZ ;  /* 0x0000000b00097210 */ /* 0x008fe20007ffe0ff */
[C-C-:B------:R-:W-:Y:S02]  /*1c90*/  IMAD R13, R11.reuse, 0x2, R0.reuse ;  /* 0x000000020b0d7824 */ /* 0x140fe400078e0200 */
[C-C-:B------:R-:W-:Y:S02]  /*1ca0*/  IMAD R15, R11.reuse, 0x3, R0.reuse ;  /* 0x000000030b0f7824 */ /* 0x140fe400078e0200 */
[C-C-:B------:R-:W-:Y:S02]  /*1cb0*/  IMAD R17, R11.reuse, 0x4, R0.reuse ;  /* 0x000000040b117824 */ /* 0x140fe400078e0200 */
[C-C-:B------:R-:W-:Y:S02]  /*1cc0*/  IMAD R23, R11.reuse, 0x5, R0.reuse ;  /* 0x000000050b177824 */ /* 0x140fe400078e0200 */
[----:B------:R-:W-:-:S02]  /*1cd0*/  IMAD R27, R11, 0x6, R0 ;  /* 0x000000060b1b7824 */ /* 0x000fc400078e0200 */
[----:B------:R-:W-:Y:S02]  /*1ce0*/  IMAD R29, R11, 0x7, R0 ;  /* 0x000000070b1d7824 */ /* 0x000fe400078e0200 */
[----:B-1----:R-:W-:-:S07]  /*1cf0*/  IMAD.U32 R6, RZ, RZ, UR5 ;  /* 0x00000005ff067e24 */ /* 0x002fce000f8e00ff */
.L_x_33:
[----:B0-----:R-:W-:Y:S01]  /*1d00*/  IADD3 R12, P0, PT, R2, R8, RZ ;  /* 0x00000008020c7210 */ /* 0x001fe20007f1e0ff */
[----:B------:R-:W0:Y:S03]  /*1d10*/  LDS R26, [R6+-0x10] ;  /* 0xfffff000061a7984 */ /* 0x000e260000000800 */
[----:B------:R-:W-:Y:S02]  /*1d20*/  LEA.HI.X.SX32 R19, R8, R4, 0x1, P0 ;  /* 0x0000000408137211 */ /* 0x000fe400000f0eff */
[----:B----4-:R-:W-:-:S04]  /*1d30*/  LEA R20, P0, R12, UR14, 0x1 ;  /* 0x0000000e0c147c11 */ /* 0x010fc8000f8008ff */
[----:B------:R-:W-:-:S05]  /*1d40*/  LEA.HI.X R21, R12, UR15, R19, 0x1, P0 ;  /* 0x0000000f0c157c11 */ /* 0x000fca00080f0c13 */
[----:B------:R-:W2:Y:S01]  /*1d50*/  LDG.E.U16.CONSTANT R22, desc[UR8][R20.64] ;  /* 0x0000000814167981 */ /* 0x000ea2000c1e9500 */
[----:B------:R-:W-:-:S04]  /*1d60*/  IADD3 R12, P0, PT, R2, R9, RZ ;  /* 0x00000009020c7210 */ /* 0x000fc80007f1e0ff */
[----:B------:R-:W-:Y:S02]  /*1d70*/  LEA.HI.X.SX32 R19, R9, R4, 0x1, P0 ;  /* 0x0000000409137211 */ /* 0x000fe400000f0eff */
[----:B------:R-:W-:-:S04]  /*1d80*/  LEA R24, P0, R12, UR14, 0x1 ;  /* 0x0000000e0c187c11 */ /* 0x000fc8000f8008ff */
[----:B------:R-:W-:Y:S02]  /*1d90*/  LEA.HI.X R25, R12, UR15, R19, 0x1, P0 ;  /* 0x0000000f0c197c11 */ /* 0x000fe400080f0c13 */
[----:B------:R-:W-:-:S03]  /*1da0*/  IADD3 R12, P0, PT, R2, R13, RZ ;  /* 0x0000000d020c7210 */ /* 0x000fc60007f1e0ff */
[----:B------:R1:W3:Y:S01]  /*1db0*/  LDG.E.U16.CONSTANT R24, desc[UR8][R24.64] ;  /* 0x0000000818187981 */ /* 0x0002e2000c1e9500 */
[----:B------:R-:W-:Y:S02]  /*1dc0*/  LEA.HI.X.SX32 R19, R13, R4, 0x1, P0 ;  /* 0x000000040d137211 */ /* 0x000fe400000f0eff */
[----:B------:R-:W-:-:S04]  /*1dd0*/  LEA R18, P0, R12, UR14, 0x1 ;  /* 0x0000000e0c127c11 */ /* 0x000fc8000f8008ff */
[----:B------:R-:W-:Y:S01]  /*1de0*/  LEA.HI.X R19, R12, UR15, R19, 0x1, P0 ;  /* 0x0000000f0c137c11 */ /* 0x000fe200080f0c13 */
[----:B-1----:R-:W1:Y:S04]  /*1df0*/  LDS R25, [R6+-0xc] ;  /* 0xfffff40006197984 */ /* 0x002e680000000800 */
[----:B------:R4:W5:Y:S01]  /*1e00*/  LDG.E.U16.CONSTANT R16, desc[UR8][R18.64] ;  /* 0x0000000812107981 */ /* 0x000962000c1e9500 */
[----:B------:R-:W-:-:S04]  /*1e10*/  IADD3 R12, P0, PT, R2, R15, RZ ;  /* 0x0000000f020c7210 */ /* 0x000fc80007f1e0ff */
[----:B------:R-:W-:Y:S02]  /*1e20*/  LEA.HI.X.SX32 R21, R15, R4, 0x1, P0 ;  /* 0x000000040f157211 */ /* 0x000fe400000f0eff */
[----:B------:R-:W-:-:S04]  /*1e30*/  LEA R20, P0, R12, UR14, 0x1 ;  /* 0x0000000e0c147c11 */ /* 0x000fc8000f8008ff */
[----:B------:R-:W-:-:S05]  /*1e40*/  LEA.HI.X R21, R12, UR15, R21, 0x1, P0 ;  /* 0x0000000f0c157c11 */ /* 0x000fca00080f0c15 */
[----:B------:R3:W5:Y:S01]  /*1e50*/  LDG.E.U16.CONSTANT R12, desc[UR8][R20.64] ;  /* 0x00000008140c7981 */ /* 0x000762000c1e9500 */
[----:B--2---:R-:W-:-:S05]  /*1e60*/  HADD2.F32 R22, -RZ, R22.H0_H0 ;  /* 0x20000016ff167230 */ /* 0x004fca0000004100 */
[----:B0-----:R-:W-:Y:S01]  /*1e70*/  FFMA R26, R26, R22, R14 ;  /* 0x000000161a1a7223 */ /* 0x001fe2000000000e */
[----:B------:R-:W-:Y:S01]  /*1e80*/  IADD3 R14, P0, PT, R2, R17, RZ ;  /* 0x00000011020e7210 */ /* 0x000fe20007f1e0ff */
[----:B------:R-:W0:Y:S03]  /*1e90*/  LDS R22, [R6+-0x8] ;  /* 0xfffff80006167984 */ /* 0x000e260000000800 */
[----:B----4-:R-:W-:Y:S02]  /*1ea0*/  LEA.HI.X.SX32 R19, R17, R4, 0x1, P0 ;  /* 0x0000000411137211 */ /* 0x010fe400000f0eff */
[----:B------:R-:W-:-:S04]  /*1eb0*/  LEA R18, P0, R14, UR14, 0x1 ;  /* 0x0000000e0e127c11 */ /* 0x000fc8000f8008ff */
[----:B------:R-:W-:-:S05]  /*1ec0*/  LEA.HI.X R19, R14, UR15, R19, 0x1, P0 ;  /* 0x0000000f0e137c11 */ /* 0x000fca00080f0c13 */
[----:B------:R2:W4:Y:S01]  /*1ed0*/  LDG.E.U16.CONSTANT R14, desc[UR8][R18.64] ;  /* 0x00000008120e7981 */ /* 0x000522000c1e9500 */
[----:B---3--:R-:W-:Y:S01]  /*1ee0*/  HADD2.F32 R24, -RZ, R24.H0_H0 ;  /* 0x20000018ff187230 */ /* 0x008fe20000004100 */
[----:B------:R-:W-:-:S04]  /*1ef0*/  IADD3 R20, P0, PT, R2, R23, RZ ;  /* 0x0000001702147210 */ /* 0x000fc80007f1e0ff */
[----:B-1----:R-:W-:Y:S01]  /*1f00*/  FFMA R21, R25, R24, R26 ;  /* 0x0000001819157223 */ /* 0x002fe2000000001a */
[----:B------:R-:W-:Y:S02]  /*1f10*/  LEA.HI.X.SX32 R25, R23, R4, 0x1, P0 ;  /* 0x0000000417197211 */ /* 0x000fe400000f0eff */
[----:B------:R-:W-:-:S04]  /*1f20*/  LEA R24, P0, R20, UR14, 0x1 ;  /* 0x0000000e14187c11 */ /* 0x000fc8000f8008ff */
[----:B------:R-:W-:Y:S01]  /*1f30*/  LEA.HI.X R25, R20, UR15, R25, 0x1, P0 ;  /* 0x0000000f14197c11 */ /* 0x000fe200080f0c19 */
[----:B-----5:R-:W-:Y:S01]  /*1f40*/  HADD2.F32 R20, -RZ, R16.H0_H0 ;  /* 0x20000010ff147230 */ /* 0x020fe20000004100 */
[----:B------:R-:W-:-:S03]  /*1f50*/  IADD3 R16, P0, PT, R2, R27, RZ ;  /* 0x0000001b02107210 */ /* 0x000fc60007f1e0ff */
[----:B------:R1:W3:Y:S01]  /*1f60*/  LDG.E.U16.CONSTANT R24, desc[UR8][R24.64] ;  /* 0x0000000818187981 */ /* 0x0002e2000c1e9500 */
[----:B--2---:R-:W-:Y:S02]  /*1f70*/  LEA.HI.X.SX32 R19, R27, R4, 0x1, P0 ;  /* 0x000000041b137211 */ /* 0x004fe400000f0eff */
[----:B------:R-:W-:-:S04]  /*1f80*/  LEA R18, P0, R16, UR14, 0x1 ;  /* 0x0000000e10127c11 */ /* 0x000fc8000f8008ff */
[----:B------:R-:W-:Y:S01]  /*1f90*/  LEA.HI.X R19, R16, UR15, R19, 0x1, P0 ;  /* 0x0000000f10137c11 */ /* 0x000fe200080f0c13 */
[----:B0-----:R-:W-:Y:S01]  /*1fa0*/  FFMA R22, R22, R20, R21 ;  /* 0x0000001416167223 */ /* 0x001fe20000000015 */
[----:B------:R-:W-:Y:S01]  /*1fb0*/  IADD3 R21, P1, PT, R2, R29, RZ ;  /* 0x0000001d02157210 */ /* 0x000fe20007f3e0ff */
[----:B-1----:R-:W0:Y:S03]  /*1fc0*/  LDS R25, [R6+-0x4] ;  /* 0xfffffc0006197984 */ /* 0x002e260000000800 */
[----:B------:R-:W-:Y:S01]  /*1fd0*/  LEA.HI.X.SX32 R16, R29, R4, 0x1, P1 ;  /* 0x000000041d107211 */ /* 0x000fe200008f0eff */
[----:B------:R3:W2:Y:S01]  /*1fe0*/  LDG.E.U16.CONSTANT R18, desc[UR8][R18.64] ;  /* 0x0000000812127981 */ /* 0x0006a2000c1e9500 */
[----:B------:R-:W-:-:S04]  /*1ff0*/  LEA R20, P0, R21, UR14, 0x1 ;  /* 0x0000000e15147c11 */ /* 0x000fc8000f8008ff */
[----:B------:R-:W-:Y:S01]  /*2000*/  LEA.HI.X R21, R21, UR15, R16, 0x1, P0 ;  /* 0x0000000f15157c11 */ /* 0x000fe200080f0c10 */
[----:B------:R-:W-:Y:S01]  /*2010*/  HADD2.F32 R12, -RZ, R12.H0_H0 ;  /* 0x2000000cff0c7230 */ /* 0x000fe20000004100 */
[----:B------:R-:W-:Y:S04]  /*2020*/  LDS R16, [R6+0x4] ;  /* 0x0000040006107984 */ /* 0x000fe80000000800 */
[----:B------:R-:W5:Y:S01]  /*2030*/  LDG.E.U16.CONSTANT R20, desc[UR8][R20.64] ;  /* 0x0000000814147981 */ /* 0x000f62000c1e9500 */
[----:B0-----:R-:W-:-:S03]  /*2040*/  FFMA R12, R25, R12, R22 ;  /* 0x0000000c190c7223 */ /* 0x001fc60000000016 */
[----:B------:R-:W0:Y:S01]  /*2050*/  LDS R25, [R6] ;  /* 0x0000000006197984 */ /* 0x000e220000000800 */
[----:B------:R-:W-:-:S04]  /*2060*/  IADD3 R10, PT, PT, R10, 0x8, RZ ;  /* 0x000000080a0a7810 */ /* 0x000fc80007ffe0ff */
[----:B------:R-:W-:Y:S01]  /*2070*/  ISETP.NE.AND P0, PT, R10, RZ, PT ;  /* 0x000000ff0a00720c */ /* 0x000fe20003f05270 */
[C---:B------:R-:W-:Y:S01]  /*2080*/  IMAD R9, R11.reuse, 0x8, R9 ;  /* 0x000000080b097824 */ /* 0x040fe200078e0209 */
[C---:B------:R-:W-:Y:S01]  /*2090*/  LEA R15, R11.reuse, R15, 0x3 ;  /* 0x0000000f0b0f7211 */ /* 0x040fe200078e18ff */
[C---:B------:R-:W-:Y:S01]  /*20a0*/  IMAD R13, R11.reuse, 0x8, R13 ;  /* 0x000000080b0d7824 */ /* 0x040fe200078e020d */
[C---:B------:R-:W-:Y:S01]  /*20b0*/  LEA R29, R11.reuse, R29, 0x3 ;  /* 0x0000001d0b1d7211 */ /* 0x040fe200078e18ff */
[C---:B------:R-:W-:Y:S02]  /*20c0*/  IMAD R17, R11.reuse, 0x8, R17 ;  /* 0x000000080b117824 */ /* 0x040fe400078e0211 */
[C---:B------:R-:W-:Y:S02]  /*20d0*/  IMAD R23, R11.reuse, 0x8, R23 ;  /* 0x000000080b177824 */ /* 0x040fe400078e0217 */
[C---:B------:R-:W-:Y:S02]  /*20e0*/  IMAD R27, R11.reuse, 0x8, R27 ;  /* 0x000000080b1b7824 */ /* 0x040fe400078e021b */
[----:B------:R-:W-:-:S02]  /*20f0*/  IMAD R8, R11, 0x8, R8 ;  /* 0x000000080b087824 */ /* 0x000fc400078e0208 */
[----:B----4-:R-:W-:-:S05]  /*2100*/  HADD2.F32 R14, -RZ, R14.H0_H0 ;  /* 0x2000000eff0e7230 */ /* 0x010fca0000004100 */
[----:B0-----:R-:W-:Y:S02]  /*2110*/  FFMA R12, R25, R14, R12 ;  /* 0x0000000e190c7223 */ /* 0x001fe4000000000c */
[----:B------:R-:W0:Y:S04]  /*2120*/  LDS R25, [R6+0x8] ;  /* 0x0000080006197984 */ /* 0x000e280000000800 */
[----:B------:R1:W4:Y:S01]  /*2130*/  LDS R14, [R6+0xc] ;  /* 0x00000c00060e7984 */ /* 0x0003220000000800 */
[----:B---3--:R-:W-:-:S05]  /*2140*/  HADD2.F32 R19, -RZ, R24.H0_H0 ;  /* 0x20000018ff137230 */ /* 0x008fca0000004100 */
[----:B------:R-:W-:Y:S01]  /*2150*/  FFMA R12, R16, R19, R12 ;  /* 0x00000013100c7223 */ /* 0x000fe2000000000c */
[----:B--2---:R-:W-:Y:S02]  /*2160*/  HADD2.F32 R18, -RZ, R18.H0_H0 ;  /* 0x20000012ff127230 */ /* 0x004fe40000004100 */
[----:B-1----:R-:W-:Y:S02]  /*2170*/  VIADD R6, R6, 0x20 ;  /* 0x0000002006067836 */ /* 0x002fe40000000000 */
[----:B-----5:R-:W-:Y:S02]  /*2180*/  HADD2.F32 R19, -RZ, R20.H0_H0 ;  /* 0x20000014ff137230 */ /* 0x020fe40000004100 */
[----:B0-----:R-:W-:-:S04]  /*2190*/  FFMA R12, R25, R18, R12 ;  /* 0x00000012190c7223 */ /* 0x001fc8000000000c */
[----:B----4-:R-:W-:Y:S01]  /*21a0*/  FFMA R14, R14, R19, R12 ;  /* 0x000000130e0e7223 */ /* 0x010fe2000000000c */
[----:B------:R-:W-:Y:S06]  /*21b0*/  @P0 BRA `(.L_x_33) ;  /* 0xfffffff800d00947 */ /* 0x000fec000383ffff */
[----:B------:R-:W-:-:S07]  /*21c0*/  IMAD.U32 R9, RZ, RZ, UR4 ;  /* 0x00000004ff097e24 */ /* 0x000fce000f8e00ff */
.L_x_32:
[----:B------:R-:W-:-:S09]  /*21d0*/  UISETP.NE.AND UP0, UPT, UR10, URZ, UPT ;  /* 0x000000ff0a00728c */ /* 0x000fd2000bf05270 */
[----:B------:R-:W-:Y:S05]  /*21e0*/  BRA.U !UP0, `(.L_x_34) ;  /* 0x0000000508647547 */ /* 0x000fea000b800000 */
[----:B------:R-:W2:Y:S01]  /*21f0*/  S2UR UR7, SR_CgaCtaId ;  /* 0x00000000000779c3 */ /* 0x000ea20000008800 */
[----:B------:R-:W-:Y:S01]  /*2200*/  UIADD3 UR12, UPT, UPT, UR10, -0x1, URZ ;  /* 0xffffffff0a0c7890 */ /* 0x000fe2000fffe0ff */
[----:B------:R-:W-:Y:S01]  /*2210*/  UMOV UR6, 0x400 ;  /* 0x0000040000067882 */ /* 0x000fe20000000000 */
[----:B------:R-:W-:Y:S02]  /*2220*/  USHF.R.U32.HI UR5, URZ, 0x5, UR13 ;  /* 0x00000005ff057899 */ /* 0x000fe4000801160d */
[----:B------:R-:W-:Y:S02]  /*2230*/  UISETP.GE.U32.AND UP0, UPT, UR12, 0x3, UPT ;  /* 0x000000030c00788c */ /* 0x000fe4000bf06070 */
[----:B------:R-:W-:Y:S02]  /*2240*/  UIADD3 UR6, UPT, UPT, UR6, 0x10, URZ ;  /* 0x0000001006067890 */ /* 0x000fe4000fffe0ff */
[----:B------:R-:W-:Y:S02]  /*2250*/  UISETP.NE.AND UP1, UPT, UR11, URZ, UPT ;  /* 0x000000ff0b00728c */ /* 0x000fe4000bf25270 */
[----:B--2---:R-:W-:-:S04]  /*2260*/  ULEA UR6, UR7, UR6, 0x18 ;  /* 0x0000000607067291 */ /* 0x004fc8000f8ec0ff */
[----:B------:R-:W-:Y:S01]  /*2270*/  ULEA UR5, UR5, UR6, 0x2 ;  /* 0x0000000605057291 */ /* 0x000fe2000f8e10ff */
[----:B------:R-:W-:Y:S11]  /*2280*/  BRA.U !UP0, `(.L_x_35) ;  /* 0x0000000108a07547 */ /* 0x000ff6000b800000 */
[----:B------:R-:W2:Y:S01]  /*2290*/  LDCU UR6, c[0x0][0x3ac] ;  /* 0x00007580ff0677ac */ /* 0x000ea20008000800 */
[----:B------:R-:W3:Y:S01]  /*22a0*/  LDCU.64 UR16, c[0x0][0x390] ;  /* 0x00007200ff1077ac */ /* 0x000ee20008000a00 */
[----:B--2---:R-:W-:-:S04]  /*22b0*/  IMAD R11, R9, UR6, R0 ;  /* 0x00000006090b7c24 */ /* 0x004fc8000f8e0200 */
[----:B------:R-:W-:Y:S01]  /*22c0*/  VIADD R13, R11, UR6 ;  /* 0x000000060b0d7c36 */ /* 0x000fe20008000000 */
[----:B0-----:R-:W-:-:S04]  /*22d0*/  IADD3 R12, P0, PT, R2, R11, RZ ;  /* 0x0000000b020c7210 */ /* 0x001fc80007f1e0ff */
[----:B-1----:R-:W-:Y:S02]  /*22e0*/  IADD3 R6, P1, PT, R2, R13, RZ ;  /* 0x0000000d02067210 */ /* 0x002fe40007f3e0ff */
[----:B------:R-:W-:Y:S02]  /*22f0*/  IADD3 R15, PT, PT, R13, UR6, RZ ;  /* 0x000000060d0f7c10 */ /* 0x000fe4000fffe0ff */
[-C--:B------:R-:W-:Y:S02]  /*2300*/  LEA.HI.X.SX32 R11, R11, R4.reuse, 0x1, P0 ;  /* 0x000000040b0b7211 */ /* 0x080fe400000f0eff */
[----:B---3--:R-:W-:Y:S01]  /*2310*/  LEA R16, P0, R12, UR16, 0x1 ;  /* 0x000000100c107c11 */ /* 0x008fe2000f8008ff */
[----:B------:R-:W-:Y:S01]  /*2320*/  VIADD R19, R15, UR6 ;  /* 0x000000060f137c36 */ /* 0x000fe20008000000 */
[----:B------:R-:W-:Y:S02]  /*2330*/  LEA.HI.X.SX32 R13, R13, R4, 0x1, P1 ;  /* 0x000000040d0d7211 */ /* 0x000fe400008f0eff */
[----:B------:R-:W-:-:S02]  /*2340*/  LEA R10, P1, R6, UR16, 0x1 ;  /* 0x00000010060a7c11 */ /* 0x000fc4000f8208ff */
[----:B------:R-:W-:Y:S02]  /*2350*/  IADD3 R8, P2, PT, R2, R15, RZ ;  /* 0x0000000f02087210 */ /* 0x000fe40007f5e0ff */
[----:B------:R-:W-:Y:S02]  /*2360*/  LEA.HI.X R17, R12, UR17, R11, 0x1, P0 ;  /* 0x000000110c117c11 */ /* 0x000fe400080f0c0b */
[----:B------:R-:W-:Y:S02]  /*2370*/  LEA.HI.X R11, R6, UR17, R13, 0x1, P1 ;  /* 0x00000011060b7c11 */ /* 0x000fe400088f0c0d */
[----:B------:R-:W-:Y:S01]  /*2380*/  LEA.HI.X.SX32 R15, R15, R4, 0x1, P2 ;  /* 0x000000040f0f7211 */ /* 0x000fe200010f0eff */
[----:B------:R-:W2:Y:S01]  /*2390*/  LDG.E.U16.CONSTANT R16, desc[UR8][R16.64] ;  /* 0x0000000810107981 */ /* 0x000ea2000c1e9500 */
[----:B------:R-:W-:Y:S02]  /*23a0*/  LEA R12, P0, R8, UR16, 0x1 ;  /* 0x00000010080c7c11 */ /* 0x000fe4000f8008ff */
[----:B------:R-:W-:Y:S01]  /*23b0*/  IADD3 R6, P1, PT, R2, R19, RZ ;  /* 0x0000001302067210 */ /* 0x000fe20007f3e0ff */
[----:B------:R-:W3:Y:S01]  /*23c0*/  LDG.E.U16.CONSTANT R10, desc[UR8][R10.64] ;  /* 0x000000080a0a7981 */ /* 0x000ee2000c1e9500 */
[----:B------:R-:W-:-:S02]  /*23d0*/  LEA.HI.X R13, R8, UR17, R15, 0x1, P0 ;  /* 0x00000011080d7c11 */ /* 0x000fc400080f0c0f */
[----:B------:R-:W-:Y:S02]  /*23e0*/  LEA.HI.X.SX32 R19, R19, R4, 0x1, P1 ;  /* 0x0000000413137211 */ /* 0x000fe400008f0eff */
[C---:B------:R-:W-:Y:S01]  /*23f0*/  LEA R18, P0, R6.reuse, UR16, 0x1 ;  /* 0x0000001006127c11 */ /* 0x040fe2000f8008ff */
[----:B------:R-:W5:Y:S03]  /*2400*/  LDG.E.U16.CONSTANT R12, desc[UR8][R12.64] ;  /* 0x000000080c0c7981 */ /* 0x000f66000c1e9500 */
[----:B------:R-:W-:-:S05]  /*2410*/  LEA.HI.X R19, R6, UR17, R19, 0x1, P0 ;  /* 0x0000001106137c11 */ /* 0x000fca00080f0c13 */
[----:B------:R-:W4:Y:S01]  /*2420*/  LDG.E.U16.CONSTANT R18, desc[UR8][R18.64] ;  /* 0x0000000812127981 */ /* 0x000f22000c1e9500 */
[----:B------:R-:W-:-:S05]  /*2430*/  LEA R6, R9, UR5, 0x2 ;  /* 0x0000000509067c11 */ /* 0x000fca000f8e10ff */
[----:B------:R-:W0:Y:S04]  /*2440*/  LDS R15, [R6] ;  /* 0x00000000060f7984 */ /* 0x000e280000000800 */
[----:B------:R-:W1:Y:S04]  /*2450*/  LDS R8, [R6+0x4] ;  /* 0x0000040006087984 */ /* 0x000e680000000800 */
[----:B------:R-:W5:Y:S04]  /*2460*/  LDS R21, [R6+0x8] ;  /* 0x0000080006157984 */ /* 0x000f680000000800 */
[----:B------:R-:W4:Y:S01]  /*2470*/  LDS R23, [R6+0xc] ;  /* 0x00000c0006177984 */ /* 0x000f220000000800 */
[----:B------:R-:W-:-:S02]  /*2480*/  VIADD R9, R9, 0x4 ;  /* 0x0000000409097836 */ /* 0x000fc40000000000 */
[----:B--2---:R-:W-:Y:S02]  /*2490*/  HADD2.F32 R16, -RZ, R16.H0_H0 ;  /* 0x20000010ff107230 */ /* 0x004fe40000004100 */
[----:B---3--:R-:W-:-:S03]  /*24a0*/  HADD2.F32 R17, -RZ, R10.H0_H0 ;  /* 0x2000000aff117230 */ /* 0x008fc60000004100 */
[----:B0-----:R-:W-:-:S04]  /*24b0*/  FFMA R15, R15, R16, R14 ;  /* 0x000000100f0f7223 */ /* 0x001fc8000000000e */
[----:B-1----:R-:W-:Y:S01]  /*24c0*/  FFMA R8, R8, R17, R15 ;  /* 0x0000001108087223 */ /* 0x002fe2000000000f */
[----:B-----5:R-:W-:-:S05]  /*24d0*/  HADD2.F32 R10, -RZ, R12.H0_H0 ;  /* 0x2000000cff0a7230 */ /* 0x020fca0000004100 */
[----:B------:R-:W-:Y:S01]  /*24e0*/  FFMA R8, R21, R10, R8 ;  /* 0x0000000a15087223 */ /* 0x000fe20000000008 */
[----:B----4-:R-:W-:-:S05]  /*24f0*/  HADD2.F32 R18, -RZ, R18.H0_H0 ;  /* 0x20000012ff127230 */ /* 0x010fca0000004100 */
[----:B------:R-:W-:-:S07]  /*2500*/  FFMA R14, R23, R18, R8 ;  /* 0x00000012170e7223 */ /* 0x000fce0000000008 */
.L_x_35:
[----:B------:R-:W-:Y:S05]  /*2510*/  BRA.U !UP1, `(.L_x_34) ;  /* 0x0000000109987547 */ /* 0x000fea000b800000 */
[----:B------:R-:W-:Y:S01]  /*2520*/  UISETP.NE.AND UP0, UPT, UR11, 0x1, UPT ;  /* 0x000000010b00788c */ /* 0x000fe2000bf05270 */
[----:B------:R-:W-:-:S08]  /*2530*/  LOP3.LUT P0, RZ, R5, 0x1, RZ, 0xc0, !PT ;  /* 0x0000000105ff7812 */ /* 0x000fd0000780c0ff */
[----:B------:R-:W-:Y:S05]  /*2540*/  BRA.U !UP0, `(.L_x_36) ;  /* 0x0000000108587547 */ /* 0x000fea000b800000 */
[----:B------:R-:W2:Y:S01]  /*2550*/  LDCU UR6, c[0x0][0x3ac] ;  /* 0x00007580ff0677ac */ /* 0x000ea20008000800 */
[----:B------:R-:W3:Y:S01]  /*2560*/  LDCU.64 UR16, c[0x0][0x390] ;  /* 0x00007200ff1077ac */ /* 0x000ee20008000a00 */
[----:B--2---:R-:W-:-:S04]  /*2570*/  IMAD R5, R9, UR6, R0 ;  /* 0x0000000609057c24 */ /* 0x004fc8000f8e0200 */
[----:B------:R-:W-:Y:S01]  /*2580*/  VIADD R13, R5, UR6 ;  /* 0x00000006050d7c36 */ /* 0x000fe20008000000 */
[----:B-1----:R-:W-:-:S04]  /*2590*/  IADD3 R6, P1, PT, R2, R5, RZ ;  /* 0x0000000502067210 */ /* 0x002fc80007f3e0ff */
[-C--:B------:R-:W-:Y:S02]  /*25a0*/  LEA.HI.X.SX32 R5, R5, R4.reuse, 0x1, P1 ;  /* 0x0000000405057211 */ /* 0x080fe400008f0eff */
[----:B---3--:R-:W-:Y:S02]  /*25b0*/  LEA R10, P1, R6, UR16, 0x1 ;  /* 0x00000010060a7c11 */ /* 0x008fe4000f8208ff */
[----:B------:R-:W-:Y:S02]  /*25c0*/  IADD3 R8, P2, PT, R2, R13, RZ ;  /* 0x0000000d02087210 */ /* 0x000fe40007f5e0ff */
[----:B------:R-:W-:Y:S02]  /*25d0*/  LEA.HI.X R11, R6, UR17, R5, 0x1, P1 ;  /* 0x00000011060b7c11 */ /* 0x000fe400088f0c05 */
[----:B------:R-:W-:Y:S02]  /*25e0*/  LEA.HI.X.SX32 R13, R13, R4, 0x1, P2 ;  /* 0x000000040d0d7211 */ /* 0x000fe400010f0eff */
[C---:B0-----:R-:W-:Y:S01]  /*25f0*/  LEA R12, P1, R8.reuse, UR16, 0x1 ;  /* 0x00000010080c7c11 */ /* 0x041fe2000f8208ff */
[----:B------:R-:W2:Y:S03]  /*2600*/  LDG.E.U16.CONSTANT R10, desc[UR8][R10.64] ;  /* 0x000000080a0a7981 */ /* 0x000ea6000c1e9500 */
[----:B------:R-:W-:-:S05]  /*2610*/  LEA.HI.X R13, R8, UR17, R13, 0x1, P1 ;  /* 0x00000011080d7c11 */ /* 0x000fca00088f0c0d */
[----:B------:R-:W3:Y:S01]  /*2620*/  LDG.E.U16.CONSTANT R12, desc[UR8][R12.64] ;  /* 0x000000080c0c7981 */ /* 0x000ee2000c1e9500 */
[----:B------:R-:W-:-:S05]  /*2630*/  LEA R5, R9, UR5, 0x2 ;  /* 0x0000000509057c11 */ /* 0x000fca000f8e10ff */
[----:B------:R-:W0:Y:S04]  /*2640*/  LDS R15, [R5] ;  /* 0x00000000050f7984 */ /* 0x000e280000000800 */
[----:B------:R-:W1:Y:S01]  /*2650*/  LDS R17, [R5+0x4] ;  /* 0x0000040005117984 */ /* 0x000e620000000800 */
[----:B------:R-:W-:Y:S01]  /*2660*/  IADD3 R9, PT, PT, R9, 0x2, RZ ;  /* 0x0000000209097810 */ /* 0x000fe20007ffe0ff */
[----:B--2---:R-:W-:-:S05]  /*2670*/  HADD2.F32 R6, -RZ, R10.H0_H0 ;  /* 0x2000000aff067230 */ /* 0x004fca0000004100 */
[----:B0-----:R-:W-:Y:S01]  /*2680*/  FFMA R6, R15, R6, R14 ;  /* 0x000000060f067223 */ /* 0x001fe2000000000e */
[----:B---3--:R-:W-:-:S05]  /*2690*/  HADD2.F32 R8, -RZ, R12.H0_H0 ;  /* 0x2000000cff087230 */ /* 0x008fca0000004100 */
[----:B-1----:R-:W-:-:S07]  /*26a0*/  FFMA R14, R17, R8, R6 ;  /* 0x00000008110e7223 */ /* 0x002fce0000000006 */
.L_x_36:
[----:B------:R-:W-:Y:S05]  /*26b0*/  @!P0 BRA `(.L_x_34) ;  /* 0x0000000000308947 */ /* 0x000fea0003800000 */
[----:B------:R-:W2:Y:S01]  /*26c0*/  LDCU UR6, c[0x0][0x3ac] ;  /* 0x00007580ff0677ac */ /* 0x000ea20008000800 */
[----:B------:R-:W3:Y:S01]  /*26d0*/  LDCU.64 UR16, c[0x0][0x390] ;  /* 0x00007200ff1077ac */ /* 0x000ee20008000a00 */
[----:B--2---:R-:W-:-:S05]  /*26e0*/  IMAD R5, R9, UR6, R0 ;  /* 0x0000000609057c24 */ /* 0x004fca000f8e0200 */
[----:B-1----:R-:W-:-:S04]  /*26f0*/  IADD3 R6, P0, PT, R2, R5, RZ ;  /* 0x0000000502067210 */ /* 0x002fc80007f1e0ff */
[----:B------:R-:W-:Y:S02]  /*2700*/  LEA.HI.X.SX32 R5, R5, R4, 0x1, P0 ;  /* 0x0000000405057211 */ /* 0x000fe400000f0eff */
[----:B---3--:R-:W-:-:S04]  /*2710*/  LEA R10, P0, R6, UR16, 0x1 ;  /* 0x00000010060a7c11 */ /* 0x008fc8000f8008ff */
[----:B------:R-:W-:-:S05]  /*2720*/  LEA.HI.X R11, R6, UR17, R5, 0x1, P0 ;  /* 0x00000011060b7c11 */ /* 0x000fca00080f0c05 */
[----:B------:R-:W2:Y:S01]  /*2730*/  LDG.E.U16.CONSTANT R10, desc[UR8][R10.64] ;  /* 0x000000080a0a7981 */ /* 0x000ea2000c1e9500 */
[----:B------:R-:W-:-:S06]  /*2740*/  LEA R9, R9, UR5, 0x2 ;  /* 0x0000000509097c11 */ /* 0x000fcc000f8e10ff */
[----:B------:R-:W1:Y:S01]  /*2750*/  LDS R9, [R9] ;  /* 0x0000000009097984 */ /* 0x000e620000000800 */
[----:B--2---:R-:W-:-:S05]  /*2760*/  HADD2.F32 R5, -RZ, R10.H0_H0 ;  /* 0x2000000aff057230 */ /* 0x004fca0000004100 */
[----:B-1----:R-:W-:-:S07]  /*2770*/  FFMA R14, R9, R5, R14 ;  /* 0x00000005090e7223 */ /* 0x002fce000000000e */
.L_x_34:
[----:B------:R-:W2:Y:S01]  /*2780*/  LDCU.64 UR6, c[0x0][0x398] ;  /* 0x00007300ff0677ac */ /* 0x000ea20008000a00 */
[C---:B------:R-:W-:Y:S02]  /*2790*/  IADD3 R5, P0, PT, R0.reuse, R3, RZ ;  /* 0x0000000300057210 */ /* 0x040fe40007f1e0ff */
[----:B------:R-:W-:Y:S01]  /*27a0*/  F2FP.F16.F32.PACK_AB R14, RZ, R14 ;  /* 0x0000000eff0e723e */ /* 0x000fe200000000ff */
[----:B------:R-:W3:Y:S01]  /*27b0*/  LDCU UR5, c[0x0][0x3ac] ;  /* 0x00007580ff0577ac */ /* 0x000ee20008000800 */
[C---:B-1----:R-:W-:Y:S01]  /*27c0*/  LEA.HI.X.SX32 R6, R0.reuse, R7, 0x1, P0 ;  /* 0x0000000700067211 */ /* 0x042fe200000f0eff */
[----:B------:R-:W-:Y:S01]  /*27d0*/  VIADD R0, R0, UR13 ;  /* 0x0000000d00007c36 */ /* 0x000fe20008000000 */
[----:B--2---:R-:W-:-:S04]  /*27e0*/  LEA R8, P0, R5, UR6, 0x1 ;  /* 0x0000000605087c11 */ /* 0x004fc8000f8008ff */
[----:B------:R-:W-:Y:S02]  /*27f0*/  LEA.HI.X R9, R5, UR7, R6, 0x1, P0 ;  /* 0x0000000705097c11 */ /* 0x000fe400080f0c06 */
[----:B---3--:R-:W-:-:S03]  /*2800*/  ISETP.GE.AND P0, PT, R0, UR5, PT ;  /* 0x0000000500007c0c */ /* 0x008fc6000bf06270 */
[----:B------:R1:W-:Y:S10]  /*2810*/  STG.E.U16 desc[UR8][R8.64], R14 ;  /* 0x0000000e08007986 */ /* 0x0003f4000c101508 */
[----:B------:R-:W-:Y:S05]  /*2820*/  @!P0 BRA `(.L_x_37) ;  /* 0xfffffff000d08947 */ /* 0x000fea000383ffff */
[----:B----4-:R-:W-:Y:S05]  /*2830*/  EXIT ;  /* 0x000000000000794d */ /* 0x010fea0003800000 */
.L_x_16:
[----:B-1----:R-:W-:Y:S01]  /*2840*/  IMAD.MOV.U32 R19, RZ, RZ, R14 ;  /* 0x000000ffff137224 */ /* 0x002fe200078e000e */
[----:B------:R-:W-:Y:S01]  /*2850*/  MOV R21, 0x1f ;  /* 0x0000001f00157802 */ /* 0x000fe20000000f00 */
[----:B------:R-:W-:Y:S02]  /*2860*/  IMAD.MOV.U32 R20, RZ, RZ, 0x10 ;  /* 0x00000010ff147424 */ /* 0x000fe400078e00ff */
[----:B------:R-:W-:-:S07]  /*2870*/  IMAD.MOV.U32 R18, RZ, RZ, -0x1 ;  /* 0xffffffffff127424 */ /* 0x000fce00078e00ff */
[----:B------:R-:W-:Y:S05]  /*2880*/  WARPSYNC.COLLECTIVE R18, `(.L_x_38) ;  /* 0x0000000012087348 */ /* 0x000fea0003c00000 */
[----:B------:R0:W1:Y:S02]  /*2890*/  SHFL.BFLY P0, R17, R19, R20, R21 ;  /* 0x0c00001413117389 */ /* 0x0000640000000015 */
[----:B01----:R-:W-:Y:S05]  /*28a0*/  ENDCOLLECTIVE ;  /* 0x000000000000791b */ /* 0x003fea0003800000 */
.L_x_38:
[----:B------:R-:W-:Y:S02]  /*28b0*/  HFMA2 R20, -RZ, RZ, 0, 4.76837158203125e-07 ;  /* 0x00000008ff147431 */ /* 0x000fe400000001ff */
[----:B------:R-:W-:-:S05]  /*28c0*/  IMAD.MOV.U32 R13, RZ, RZ, R17 ;  /* 0x000000ffff0d7224 */ /* 0x000fca00078e0011 */
[----:B------:R-:W-:-:S05]  /*28d0*/  FMNMX R13, R14, R13, !PT ;  /* 0x0000000d0e0d7209 */ /* 0x000fca0007800000 */
[----:B------:R-:W-:-:S07]  /*28e0*/  IMAD.MOV.U32 R19, RZ, RZ, R13 ;  /* 0x000000ffff137224 */ /* 0x000fce00078e000d */
[----:B------:R-:W-:Y:S05]  /*28f0*/  WARPSYNC.COLLECTIVE R18, `(.L_x_39) ;  /* 0x0000000012087348 */ /* 0x000fea0003c00000 */
[----:B------:R0:W1:Y:S02]  /*2900*/  SHFL.BFLY P0, R17, R19, R20, R21 ;  /* 0x0c00001413117389 */ /* 0x0000640000000015 */
[----:B01----:R-:W-:Y:S05]  /*2910*/  ENDCOLLECTIVE ;  /* 0x000000000000791b */ /* 0x003fea0003800000 */
.L_x_39:
[----:B------:R-:W-:Y:S02]  /*2920*/  IMAD.MOV.U32 R20, RZ, RZ, 0x4 ;  /* 0x00000004ff147424 */ /* 0x000fe400078e00ff */
[----:B------:R-:W-:-:S05]  /*2930*/  IMAD.MOV.U32 R12, RZ, RZ, R17 ;  /* 0x000000ffff0c7224 */ /* 0x000fca00078e0011 */
[----:B------:R-:W-:-:S05]  /*2940*/  FMNMX R12, R13, R12, !PT ;  /* 0x0000000c0d0c7209 */ /* 0x000fca0007800000 */
[----:B------:R-:W-:-:S07]  /*2950*/  IMAD.MOV.U32 R19, RZ, RZ, R12 ;  /* 0x000000ffff137224 */ /* 0x000fce00078e000c */
[----:B------:R-:W-:Y:S05]  /*2960*/  WARPSYNC.COLLECTIVE R18, `(.L_x_40) ;  /* 0x0000000012087348 */ /* 0x000fea0003c00000 */
[----:B------:R0:W1:Y:S02]  /*2970*/  SHFL.BFLY P0, R17, R19, R20, R21 ;  /* 0x0c00001413117389 */ /* 0x0000640000000015 */
[----:B01----:R-:W-:Y:S05]  /*2980*/  ENDCOLLECTIVE ;  /* 0x000000000000791b */ /* 0x003fea0003800000 */
.L_x_40:
[----:B------:R-:W-:Y:S01]  /*2990*/  IMAD.MOV.U32 R20, RZ, RZ, 0x2 ;  /* 0x00000002ff147424 */ /* 0x000fe200078e00ff */
[----:B------:R-:W-:-:S04]  /*29a0*/  MOV R15, R17 ;  /* 0x00000011000f7202 */ /* 0x000fc80000000f00 */
[----:B------:R-:W-:-:S05]  /*29b0*/  FMNMX R15, R12, R15, !PT ;  /* 0x0000000f0c0f7209 */ /* 0x000fca0007800000 */
[----:B------:R-:W-:-:S07]  /*29c0*/  IMAD.MOV.U32 R19, RZ, RZ, R15 ;  /* 0x000000ffff137224 */ /* 0x000fce00078e000f */
[----:B------:R-:W-:Y:S05]  /*29d0*/  WARPSYNC.COLLECTIVE R18, `(.L_x_41) ;  /* 0x0000000012087348 */ /* 0x000fea0003c00000 */
[----:B------:R0:W1:Y:S02]  /*29e0*/  SHFL.BFLY P0, R17, R19, R20, R21 ;  /* 0x0c00001413117389 */ /* 0x0000640000000015 */
[----:B01----:R-:W-:Y:S05]  /*29f0*/  ENDCOLLECTIVE ;  /* 0x000000000000791b */ /* 0x003fea0003800000 */
.L_x_41:
[----:B------:R-:W-:Y:S02]  /*2a00*/  IMAD.MOV.U32 R20, RZ, RZ, 0x1 ;  /* 0x00000001ff147424 */ /* 0x000fe400078e00ff */
[----:B------:R-:W-:-:S05]  /*2a10*/  IMAD.MOV.U32 R16, RZ, RZ, R17 ;  /* 0x000000ffff107224 */ /* 0x000fca00078e0011 */
[----:B------:R-:W-:-:S04]  /*2a20*/  FMNMX R16, R15, R16, !PT ;  /* 0x000000100f107209 */ /* 0x000fc80007800000 */
[----:B------:R-:W-:-:S07]  /*2a30*/  MOV R19, R16 ;  /* 0x0000001000137202 */ /* 0x000fce0000000f00 */
[----:B------:R-:W-:Y:S05]  /*2a40*/  WARPSYNC.COLLECTIVE R18, `(.L_x_42) ;  /* 0x0000000012087348 */ /* 0x000fea0003c00000 */
[----:B------:R0:W1:Y:S02]  /*2a50*/  SHFL.BFLY P0, R17, R19, R20, R21 ;  /* 0x0c00001413117389 */ /* 0x0000640000000015 */
[----:B01----:R-:W-:Y:S05]  /*2a60*/  ENDCOLLECTIVE ;  /* 0x000000000000791b */ /* 0x003fea0003800000 */
.L_x_42:
[----:B------:R-:W-:Y:S05]  /*2a70*/  BRA `(.L_x_43) ;  /* 0xffffffe800447947 */ /* 0x000fea000383ffff */
.L_x_21:
[----:B------:R-:W-:Y:S02]  /*2a80*/  HFMA2 R21, -RZ, RZ, 0, 1.847743988037109375e-06 ;  /* 0x0000001fff157431 */ /* 0x000fe400000001ff */
[----:B-1----:R-:W-:Y:S02]  /*2a90*/  IMAD.MOV.U32 R19, RZ, RZ, R6 ;  /* 0x000000ffff137224 */ /* 0x002fe400078e0006 */
[----:B------:R-:W-:Y:S02]  /*2aa0*/  IMAD.MOV.U32 R20, RZ, RZ, 0x10 ;  /* 0x00000010ff147424 */ /* 0x000fe400078e00ff */
[----:B------:R-:W-:-:S07]  /*2ab0*/  IMAD.MOV.U32 R18, RZ, RZ, -0x1 ;  /* 0xffffffffff127424 */ /* 0x000fce00078e00ff */
[----:B------:R-:W-:Y:S05]  /*2ac0*/  WARPSYNC.COLLECTIVE R18, `(.L_x_44) ;  /* 0x0000000012087348 */ /* 0x000fea0003c00000 */
[----:B------:R0:W1:Y:S02]  /*2ad0*/  SHFL.BFLY P0, R17, R19, R20, R21 ;  /* 0x0c00001413117389 */ /* 0x0000640000000015 */
[----:B01----:R-:W-:Y:S05]  /*2ae0*/  ENDCOLLECTIVE ;  /* 0x000000000000791b */ /* 0x003fea0003800000 */
.L_x_44:
[----:B------:R-:W-:Y:S01]  /*2af0*/  MOV R20, 0x8 ;  /* 0x0000000800147802 */ /* 0x000fe20000000f00 */
[----:B------:R-:W-:-:S04]  /*2b00*/  IMAD.MOV.U32 R9, RZ, RZ, R17 ;  /* 0x000000ffff097224 */ /* 0x000fc800078e0011 */
[----:B------:R-:W-:-:S04]  /*2b10*/  FADD R9, R6, R9 ;  /* 0x0000000906097221 */ /* 0x000fc80000000000 */
[----:B------:R-:W-:-:S07]  /*2b20*/  IMAD.MOV.U32 R19, RZ, RZ, R9 ;  /* 0x000000ffff137224 */ /* 0x000fce00078e0009 */
[----:B------:R-:W-:Y:S05]  /*2b30*/  WARPSYNC.COLLECTIVE R18, `(.L_x_45) ;  /* 0x0000000012087348 */ /* 0x000fea0003c00000 */
[----:B------:R0:W1:Y:S02]  /*2b40*/  SHFL.BFLY P0, R17, R19, R20, R21 ;  /* 0x0c00001413117389 */ /* 0x0000640000000015 */
[----:B01----:R-:W-:Y:S05]  /*2b50*/  ENDCOLLECTIVE ;  /* 0x000000000000791b */ /* 0x003fea0003800000 */
.L_x_45:
[----:B------:R-:W-:Y:S02]  /*2b60*/  IMAD.MOV.U32 R20, RZ, RZ, 0x4 ;  /* 0x00000004ff147424 */ /* 0x000fe400078e00ff */
[----:B------:R-:W-:-:S04]  /*2b70*/  IMAD.MOV.U32 R10, RZ, RZ, R17 ;  /* 0x000000ffff0a7224 */ /* 0x000fc800078e0011 */
[----:B------:R-:W-:-:S04]  /*2b80*/  FADD R10, R9, R10 ;  /* 0x0000000a090a7221 */ /* 0x000fc80000000000 */
[----:B------:R-:W-:-:S07]  /*2b90*/  IMAD.MOV.U32 R19, RZ, RZ, R10 ;  /* 0x000000ffff137224 */ /* 0x000fce00078e000a */
[----:B------:R-:W-:Y:S05]  /*2ba0*/  WARPSYNC.COLLECTIVE R18, `(.L_x_46) ;  /* 0x0000000012087348 */ /* 0x000fea0003c00000 */
[----:B------:R0:W1:Y:S02]  /*2bb0*/  SHFL.BFLY P0, R17, R19, R20, R21 ;  /* 0x0c00001413117389 */ /* 0x0000640000000015 */
[----:B01----:R-:W-:Y:S05]  /*2bc0*/  ENDCOLLECTIVE ;  /* 0x000000000000791b */ /* 0x003fea0003800000 */
.L_x_46:
[----:B------:R-:W-:Y:S01]  /*2bd0*/  IMAD.MOV.U32 R20, RZ, RZ, 0x2 ;  /* 0x00000002ff147424 */ /* 0x000fe200078e00ff */
[----:B------:R-:W-:-:S05]  /*2be0*/  MOV R11, R17 ;  /* 0x00000011000b7202 */ /* 0x000fca0000000f00 */
[----:B------:R-:W-:-:S04]  /*2bf0*/  FADD R11, R10, R11 ;  /* 0x0000000b0a0b7221 */ /* 0x000fc80000000000 */
[----:B------:R-:W-:-:S07]  /*2c00*/  IMAD.MOV.U32 R19, RZ, RZ, R11 ;  /* 0x000000ffff137224 */ /* 0x000fce00078e000b */
[----:B------:R-:W-:Y:S05]  /*2c10*/  WARPSYNC.COLLECTIVE R18, `(.L_x_47) ;  /* 0x0000000012087348 */ /* 0x000fea0003c00000 */
[----:B------:R0:W1:Y:S02]  /*2c20*/  SHFL.BFLY P0, R17, R19, R20, R21 ;  /* 0x0c00001413117389 */ /* 0x0000640000000015 */
[----:B01----:R-:W-:Y:S05]  /*2c30*/  ENDCOLLECTIVE ;  /* 0x000000000000791b */ /* 0x003fea0003800000 */
.L_x_47:
[----:B------:R-:W-:Y:S02]  /*2c40*/  IMAD.MOV.U32 R20, RZ, RZ, 0x1 ;  /* 0x00000001ff147424 */ /* 0x000fe400078e00ff */
[----:B------:R-:W-:-:S04]  /*2c50*/  IMAD.MOV.U32 R12, RZ, RZ, R17 ;  /* 0x000000ffff0c7224 */ /* 0x000fc800078e0011 */
[----:B------:R-:W-:-:S05]  /*2c60*/  FADD R12, R11, R12 ;  /* 0x0000000c0b0c7221 */ /* 0x000fca0000000000 */
[----:B------:R-:W-:-:S07]  /*2c70*/  MOV R19, R12 ;  /* 0x0000000c00137202 */ /* 0x000fce0000000f00 */
[----:B------:R-:W-:Y:S05]  /*2c80*/  WARPSYNC.COLLECTIVE R18, `(.L_x_48) ;  /* 0x0000000012087348 */ /* 0x000fea0003c00000 */
[----:B------:R0:W1:Y:S02]  /*2c90*/  SHFL.BFLY P0, R17, R19, R20, R21 ;  /* 0x0c00001413117389 */ /* 0x0000640000000015 */
[----:B01----:R-:W-:Y:S05]  /*2ca0*/  ENDCOLLECTIVE ;  /* 0x000000000000791b */ /* 0x003fea0003800000 */
.L_x_48:
[----:B------:R-:W-:Y:S01]  /*2cb0*/  IMAD.MOV.U32 R13, RZ, RZ, R17 ;  /* 0x000000ffff0d7224 */ /* 0x000fe200078e0011 */
[----:B------:R-:W-:Y:S06]  /*2cc0*/  BRA `(.L_x_49) ;  /* 0xffffffe800ac7947 */ /* 0x000fec000383ffff */
        .weak           $__internal_0_$__cuda_sm20_rcp_rn_f32_slowpath
        .type           $__internal_0_$__cuda_sm20_rcp_rn_f32_slowpath,@function
        .size           $__internal_0_$__cuda_sm20_rcp_rn_f32_slowpath,(.L_x_133 - $__internal_0_$__cuda_sm20_rcp_rn_f32_slowpath)
$__internal_0_$__cuda_sm20_rcp_rn_f32_slowpath:
[----:B------:R-:W-:Y:S01]  /*2cd0*/  IMAD.SHL.U32 R5, R9, 0x2, RZ ;  /* 0x0000000209057824 */ /* 0x000fe200078e00ff */
[----:B------:R-:W-:Y:S04]  /*2ce0*/  BSSY.RECONVERGENT B2, `(.L_x_50) ;  /* 0x0000031000027945 */ /* 0x000fe80003800200 */
[----:B------:R-:W-:Y:S02]  /*2cf0*/  SHF.R.U32.HI R13, RZ, 0x18, R5 ;  /* 0x00000018ff0d7819 */ /* 0x000fe40000011605 */
[----:B------:R-:W-:Y:S02]  /*2d00*/  MOV R5, R9 ;  /* 0x0000000900057202 */ /* 0x000fe40000000f00 */
[----:B------:R-:W-:-:S13]  /*2d10*/  ISETP.NE.U32.AND P0, PT, R13, RZ, PT ;  /* 0x000000ff0d00720c */ /* 0x000fda0003f05070 */
[----:B------:R-:W-:Y:S05]  /*2d20*/  @P0 BRA `(.L_x_51) ;  /* 0x0000000000280947 */ /* 0x000fea0003800000 */
[----:B------:R-:W-:-:S05]  /*2d30*/  IMAD.SHL.U32 R6, R5, 0x2, RZ ;  /* 0x0000000205067824 */ /* 0x000fca00078e00ff */
[----:B------:R-:W-:-:S13]  /*2d40*/  ISETP.NE.AND P0, PT, R6, RZ, PT ;  /* 0x000000ff0600720c */ /* 0x000fda0003f05270 */
[----:B------:R-:W-:Y:S01]  /*2d50*/  @P0 FFMA R10, R5, 1.84467440737095516160e+19, RZ ;  /* 0x5f800000050a0823 */ /* 0x000fe200000000ff */
[----:B------:R-:W-:Y:S08]  /*2d60*/  @!P0 MUFU.RCP R9, R5 ;  /* 0x0000000500098308 */ /* 0x000ff00000001000 */
[----:B------:R-:W0:Y:S02]  /*2d70*/  @P0 MUFU.RCP R11, R10 ;  /* 0x0000000a000b0308 */ /* 0x000e240000001000 */
[----:B0-----:R-:W-:-:S04]  /*2d80*/  @P0 FFMA R6, R10, R11, -1 ;  /* 0xbf8000000a060423 */ /* 0x001fc8000000000b */
[----:B------:R-:W-:-:S04]  /*2d90*/  @P0 FADD.FTZ R6, -R6, -RZ ;  /* 0x800000ff06060221 */ /* 0x000fc80000010100 */
[----:B------:R-:W-:-:S04]  /*2da0*/  @P0 FFMA R6, R11, R6, R11 ;  /* 0x000000060b060223 */ /* 0x000fc8000000000b */
[----:B------:R-:W-:Y:S01]  /*2db0*/  @P0 FFMA R9, R6, 1.84467440737095516160e+19, RZ ;  /* 0x5f80000006090823 */ /* 0x000fe200000000ff */
[----:B------:R-:W-:Y:S06]  /*2dc0*/  BRA `(.L_x_52) ;  /* 0x0000000000887947 */ /* 0x000fec0003800000 */
.L_x_51:
[----:B------:R-:W-:-:S05]  /*2dd0*/  VIADD R15, R13, 0xffffff03 ;  /* 0xffffff030d0f7836 */ /* 0x000fca0000000000 */
[----:B------:R-:W-:-:S13]  /*2de0*/  ISETP.GT.U32.AND P0, PT, R15, 0x1, PT ;  /* 0x000000010f00780c */ /* 0x000fda0003f04070 */
[----:B------:R-:W-:Y:S05]  /*2df0*/  @P0 BRA `(.L_x_53) ;  /* 0x0000000000780947 */ /* 0x000fea0003800000 */
[----:B------:R-:W-:Y:S01]  /*2e00*/  LOP3.LUT R6, R5, 0x7fffff, RZ, 0xc0, !PT ;  /* 0x007fffff05067812 */ /* 0x000fe200078ec0ff */
[----:B------:R-:W-:-:S03]  /*2e10*/  IMAD.MOV.U32 R12, RZ, RZ, 0x3 ;  /* 0x00000003ff0c7424 */ /* 0x000fc600078e00ff */
[----:B------:R-:W-:Y:S02]  /*2e20*/  LOP3.LUT R6, R6, 0x3f800000, RZ, 0xfc, !PT ;  /* 0x3f80000006067812 */ /* 0x000fe400078efcff */
[----:B------:R-:W-:Y:S02]  /*2e30*/  SHF.L.U32 R12, R12, R15, RZ ;  /* 0x0000000f0c0c7219 */ /* 0x000fe400000006ff */
[----:B------:R-:W0:Y:S02]  /*2e40*/  MUFU.RCP R9, R6 ;  /* 0x0000000600097308 */ /* 0x000e240000001000 */
[----:B0-----:R-:W-:-:S04]  /*2e50*/  FFMA R10, R6, R9, -1 ;  /* 0xbf800000060a7423 */ /* 0x001fc80000000009 */
[----:B------:R-:W-:-:S04]  /*2e60*/  FADD.FTZ R10, -R10, -RZ ;  /* 0x800000ff0a0a7221 */ /* 0x000fc80000010100 */
[CCC-:B------:R-:W-:Y:S01]  /*2e70*/  FFMA.RM R11, R9.reuse, R10.reuse, R9.reuse ;  /* 0x0000000a090b7223 */ /* 0x1c0fe20000004009 */
[----:B------:R-:W-:-:S04]  /*2e80*/  FFMA.RP R10, R9, R10, R9 ;  /* 0x0000000a090a7223 */ /* 0x000fc80000008009 */
[C---:B------:R-:W-:Y:S02]  /*2e90*/  LOP3.LUT R9, R11.reuse, 0x7fffff, RZ, 0xc0, !PT ;  /* 0x007fffff0b097812 */ /* 0x040fe400078ec0ff */
[----:B------:R-:W-:Y:S02]  /*2ea0*/  FSETP.NEU.FTZ.AND P0, PT, R11, R10, PT ;  /* 0x0000000a0b00720b */ /* 0x000fe40003f1d000 */
[----:B------:R-:W-:Y:S02]  /*2eb0*/  LOP3.LUT R9, R9, 0x800000, RZ, 0xfc, !PT ;  /* 0x0080000009097812 */ /* 0x000fe400078efcff */
[----:B------:R-:W-:Y:S02]  /*2ec0*/  SEL R10, RZ, 0xffffffff, !P0 ;  /* 0xffffffffff0a7807 */ /* 0x000fe40004000000 */
[----:B------:R-:W-:Y:S02]  /*2ed0*/  LOP3.LUT R12, R12, R9, RZ, 0xc0, !PT ;  /* 0x000000090c0c7212 */ /* 0x000fe400078ec0ff */
[----:B------:R-:W-:-:S02]  /*2ee0*/  IADD3 R10, PT, PT, -R10, RZ, RZ ;  /* 0x000000ff0a0a7210 */ /* 0x000fc40007ffe1ff */
[-C--:B------:R-:W-:Y:S02]  /*2ef0*/  SHF.R.U32.HI R12, RZ, R15.reuse, R12 ;  /* 0x0000000fff0c7219 */ /* 0x080fe4000001160c */
[----:B------:R-:W-:Y:S02]  /*2f00*/  LOP3.LUT P1, RZ, R10, R15, R9, 0xf8, !PT ;  /* 0x0000000f0aff7212 */ /* 0x000fe4000782f809 */
[C---:B------:R-:W-:Y:S02]  /*2f10*/  LOP3.LUT P0, RZ, R12.reuse, 0x1, RZ, 0xc0, !PT ;  /* 0x000000010cff7812 */ /* 0x040fe4000780c0ff */
[----:B------:R-:W-:-:S04]  /*2f20*/  LOP3.LUT P2, RZ, R12, 0x2, RZ, 0xc0, !PT ;  /* 0x000000020cff7812 */ /* 0x000fc8000784c0ff */
[----:B------:R-:W-:Y:S02]  /*2f30*/  PLOP3.LUT P0, PT, P0, P1, P2, 0xe0, 0x0 ;  /* 0x000000000000781c */ /* 0x000fe40000703c20 */
[----:B------:R-:W-:Y:S02]  /*2f40*/  LOP3.LUT P1, RZ, R5, 0x7fffff, RZ, 0xc0, !PT ;  /* 0x007fffff05ff7812 */ /* 0x000fe4000782c0ff */
[----:B------:R-:W-:-:S05]  /*2f50*/  SEL R6, RZ, 0x1, !P0 ;  /* 0x00000001ff067807 */ /* 0x000fca0004000000 */
[----:B------:R-:W-:-:S05]  /*2f60*/  IMAD.MOV R6, RZ, RZ, -R6 ;  /* 0x000000ffff067224 */ /* 0x000fca00078e0a06 */
[----:B------:R-:W-:Y:S01]  /*2f70*/  ISETP.GE.AND P0, PT, R6, RZ, PT ;  /* 0x000000ff0600720c */ /* 0x000fe20003f06270 */
[----:B------:R-:W-:-:S05]  /*2f80*/  VIADD R6, R13, 0xffffff04 ;  /* 0xffffff040d067836 */ /* 0x000fca0000000000 */
[----:B------:R-:W-:-:S07]  /*2f90*/  SHF.R.U32.HI R6, RZ, R6, R9 ;  /* 0x00000006ff067219 */ /* 0x000fce0000011609 */
[----:B------:R-:W-:-:S05]  /*2fa0*/  @!P0 VIADD R6, R6, 0x1 ;  /* 0x0000000106068836 */ /* 0x000fca0000000000 */
[----:B------:R-:W-:-:S04]  /*2fb0*/  @!P1 SHF.L.U32 R6, R6, 0x1, RZ ;  /* 0x0000000106069819 */ /* 0x000fc800000006ff */
[----:B------:R-:W-:Y:S01]  /*2fc0*/  LOP3.LUT R9, R6, 0x80000000, R5, 0xf8, !PT ;  /* 0x8000000006097812 */ /* 0x000fe200078ef805 */
[----:B------:R-:W-:Y:S06]  /*2fd0*/  BRA `(.L_x_52) ;  /* 0x0000000000047947 */ /* 0x000fec0003800000 */
.L_x_53:
[----:B------:R0:W1:Y:S02]  /*2fe0*/  MUFU.RCP R9, R5 ;  /* 0x0000000500097308 */ /* 0x0000640000001000 */
.L_x_52:
[----:B------:R-:W-:Y:S05]  /*2ff0*/  BSYNC.RECONVERGENT B2 ;  /* 0x0000000000027941 */ /* 0x000fea0003800200 */
.L_x_50:
[----:B-1----:R-:W-:Y:S02]  /*3000*/  IMAD.MOV.U32 R6, RZ, RZ, R9 ;  /* 0x000000ffff067224 */ /* 0x002fe400078e0009 */
[----:B------:R-:W-:-:S04]  /*3010*/  IMAD.MOV.U32 R9, RZ, RZ, 0x0 ;  /* 0x00000000ff097424 */ /* 0x000fc800078e00ff */
[----:B0-----:R-:W-:Y:S05]  /*3020*/  RET.REL.NODEC R8 `(_Z16attention_kernelPK6__halfS1_S1_PS_iiiiif) ;  /* 0xffffffcc08f47950 */ /* 0x001fea0003c3ffff */
.L_x_54:
[----:B------:R-:W-:-:S00]  /*3030*/  BRA `(.L_x_54) ;  /* 0xfffffffc00fc7947 */ /* 0x000fc0000383ffff */
[----:B------:R-:W-:-:S00]  /*3040*/  NOP ;  /* 0x0000000000007918 */ /* 0x000fc00000000000 */
        /* <DEDUP_REMOVED lines=11> */
.L_x_133:


//--------------------- .text._Z11rope_kernelPK6__halfPKiPS_iiiif --------------------------
	.section	.text._Z11rope_kernelPK6__halfPKiPS_iiiif,"ax",@progbits
	.align	128
        .global         _Z11rope_kernelPK6__halfPKiPS_iiiif
        .type           _Z11rope_kernelPK6__halfPKiPS_iiiif,@function
        .size           _Z11rope_kernelPK6__halfPKiPS_iiiif,(.L_x_135 - _Z11rope_kernelPK6__halfPKiPS_iiiif)
        .other          _Z11rope_kernelPK6__halfPKiPS_iiiif,@"STO_CUDA_ENTRY STV_DEFAULT"
_Z11rope_kernelPK6__halfPKiPS_iiiif:
.text._Z11rope_kernelPK6__halfPKiPS_iiiif:
[----:B------:R-:W0:Y:S08]  /*0000*/  LDC R1, c[0x0][0x37c] ;  /* 0x0000df00ff017b82 */ /* 0x000e300000000800 */
[----:B------:R-:W1:Y:S01]  /*0010*/  LDC.64 R2, c[0x0][0x3a0] ;  /* 0x0000e800ff027b82 */ /* 0x000e620000000a00 */
[----:B------:R-:W2:Y:S01]  /*0020*/  S2R R0, SR_TID.X ;  /* 0x0000000000007919 */ /* 0x000ea20000002100 */
[----:B------:R-:W3:Y:S01]  /*0030*/  LDCU.64 UR6, c[0x0][0x398] ;  /* 0x00007300ff0677ac */ /* 0x000ee20008000a00 */
[----:B0-----:R-:W-:-:S05]  /*0040*/  VIADD R1, R1, 0xffffffe0 ;  /* 0xffffffe001017836 */ /* 0x001fca0000000000 */
[----:B------:R-:W2:Y:S08]  /*0050*/  S2UR UR4, SR_CTAID.X ;  /* 0x00000000000479c3 */ /* 0x000eb00000002500 */
[----:B------:R-:W2:Y:S01]  /*0060*/  LDC R7, c[0x0][0x360] ;  /* 0x0000d800ff077b82 */ /* 0x000ea20000000800 */
[----:B-1----:R-:W-:-:S04]  /*0070*/  LEA.HI R9, R3, R3, RZ, 0x1 ;  /* 0x0000000303097211 */ /* 0x002fc800078f08ff */
[----:B------:R-:W-:-:S05]  /*0080*/  SHF.R.S32.HI R9, RZ, 0x1, R9 ;  /* 0x00000001ff097819 */ /* 0x000fca0000011409 */
[----:B------:R-:W-:-:S04]  /*0090*/  IMAD R2, R9, R2, RZ ;  /* 0x0000000209027224 */ /* 0x000fc800078e02ff */
[----:B---3--:R-:W-:Y:S02]  /*00a0*/  IMAD R4, R2, UR7, RZ ;  /* 0x0000000702047c24 */ /* 0x008fe4000f8e02ff */
[----:B--2---:R-:W-:Y:S02]  /*00b0*/  IMAD R7, R7, UR4, R0 ;  /* 0x0000000407077c24 */ /* 0x004fe4000f8e0200 */
[----:B------:R-:W-:-:S05]  /*00c0*/  IMAD R0, R4, UR6, RZ ;  /* 0x0000000604007c24 */ /* 0x000fca000f8e02ff */
[----:B------:R-:W-:-:S13]  /*00d0*/  ISETP.GE.AND P0, PT, R7, R0, PT ;  /* 0x000000000700720c */ /* 0x000fda0003f06270 */
[----:B------:R-:W-:Y:S05]  /*00e0*/  @P0 EXIT ;  /* 0x000000000000094d */ /* 0x000fea0003800000 */
[-C--:B------:R-:W-:Y:S01]  /*00f0*/  IABS R13, R4.reuse ;  /* 0x00000004000d7213 */ /* 0x080fe20000000000 */
[----:B------:R-:W-:Y:S01]  /*0100*/  BSSY.RECONVERGENT B0, `(.L_x_55) ;  /* 0x0000060000007945 */ /* 0x000fe20003800200 */
[----:B------:R-:W-:Y:S02]  /*0110*/  IABS R8, R4 ;  /* 0x0000000400087213 */ /* 0x000fe40000000000 */
[----:B------:R-:W0:Y:S01]  /*0120*/  I2F.RP R0, R13 ;  /* 0x0000000d00007306 */ /* 0x000e220000209400 */
[----:B------:R-:W-:Y:S02]  /*0130*/  IABS R12, R9 ;  /* 0x00000009000c7213 */ /* 0x000fe40000000000 */
[----:B------:R-:W-:-:S05]  /*0140*/  IMAD.MOV R8, RZ, RZ, -R8 ;  /* 0x000000ffff087224 */ /* 0x000fca00078e0a08 */
[----:B0-----:R-:W0:Y:S02]  /*0150*/  MUFU.RCP R0, R0 ;  /* 0x0000000000007308 */ /* 0x001e240000001000 */
[----:B0-----:R-:W-:Y:S01]  /*0160*/  VIADD R10, R0, 0xffffffe ;  /* 0x0ffffffe000a7836 */ /* 0x001fe20000000000 */
[----:B------:R-:W-:-:S05]  /*0170*/  IABS R0, R2 ;  /* 0x0000000200007213 */ /* 0x000fca0000000000 */
[----:B------:R0:W1:Y:S02]  /*0180*/  F2I.FTZ.U32.TRUNC.NTZ R11, R10 ;  /* 0x0000000a000b7305 */ /* 0x000064000021f000 */
[----:B0-----:R-:W-:Y:S02]  /*0190*/  HFMA2 R10, -RZ, RZ, 0, 0 ;  /* 0x00000000ff0a7431 */ /* 0x001fe400000001ff */
[----:B-1----:R-:W-:-:S04]  /*01a0*/  IMAD.MOV R6, RZ, RZ, -R11 ;  /* 0x000000ffff067224 */ /* 0x002fc800078e0a0b */
[----:B------:R-:W-:Y:S01]  /*01b0*/  IMAD R5, R6, R13, RZ ;  /* 0x0000000d06057224 */ /* 0x000fe200078e02ff */
[----:B------:R-:W-:-:S03]  /*01c0*/  IABS R6, R7 ;  /* 0x0000000700067213 */ /* 0x000fc60000000000 */
[----:B------:R-:W-:-:S04]  /*01d0*/  IMAD.HI.U32 R11, R11, R5, R10 ;  /* 0x000000050b0b7227 */ /* 0x000fc800078e000a */
[----:B------:R-:W-:Y:S02]  /*01e0*/  IMAD.MOV.U32 R10, RZ, RZ, R8 ;  /* 0x000000ffff0a7224 */ /* 0x000fe400078e0008 */
[----:B------:R-:W-:Y:S01]  /*01f0*/  IMAD.HI.U32 R5, R11, R6, RZ ;  /* 0x000000060b057227 */ /* 0x000fe200078e00ff */
[----:B------:R-:W0:Y:S03]  /*0200*/  I2F.RP R8, R0 ;  /* 0x0000000000087306 */ /* 0x000e260000209400 */
[----:B------:R-:W-:-:S05]  /*0210*/  IMAD R6, R5, R10, R6 ;  /* 0x0000000a05067224 */ /* 0x000fca00078e0206 */
[----:B------:R-:W-:Y:S01]  /*0220*/  ISETP.GT.U32.AND P2, PT, R13, R6, PT ;  /* 0x000000060d00720c */ /* 0x000fe20003f44070 */
[----:B0-----:R-:W0:-:S12]  /*0230*/  MUFU.RCP R8, R8 ;  /* 0x0000000800087308 */ /* 0x001e180000001000 */
[----:B------:R-:W-:Y:S02]  /*0240*/  @!P2 IMAD.IADD R6, R6, 0x1, -R13 ;  /* 0x000000010606a824 */ /* 0x000fe400078e0a0d */
[----:B------:R-:W-:Y:S01]  /*0250*/  @!P2 VIADD R5, R5, 0x1 ;  /* 0x000000010505a836 */ /* 0x000fe20000000000 */
[----:B------:R-:W-:Y:S02]  /*0260*/  ISETP.NE.AND P2, PT, R4, RZ, PT ;  /* 0x000000ff0400720c */ /* 0x000fe40003f45270 */
[----:B------:R-:W-:Y:S02]  /*0270*/  ISETP.GE.U32.AND P0, PT, R6, R13, PT ;  /* 0x0000000d0600720c */ /* 0x000fe40003f06070 */
[----:B------:R-:W-:-:S04]  /*0280*/  LOP3.LUT R6, R7, R4, RZ, 0x3c, !PT ;  /* 0x0000000407067212 */ /* 0x000fc800078e3cff */
[----:B------:R-:W-:Y:S02]  /*0290*/  ISETP.GE.AND P1, PT, R6, RZ, PT ;  /* 0x000000ff0600720c */ /* 0x000fe40003f26270 */
[----:B0-----:R-:W-:-:S04]  /*02a0*/  IADD3 R10, PT, PT, R8, 0xffffffe, RZ ;  /* 0x0ffffffe080a7810 */ /* 0x001fc80007ffe0ff */
[----:B------:R0:W1:Y:S01]  /*02b0*/  F2I.FTZ.U32.TRUNC.NTZ R11, R10 ;  /* 0x0000000a000b7305 */ /* 0x000062000021f000 */
[----:B------:R-:W-:-:S06]  /*02c0*/  @P0 VIADD R5, R5, 0x1 ;  /* 0x0000000105050836 */ /* 0x000fcc0000000000 */
[----:B------:R-:W-:Y:S01]  /*02d0*/  @!P1 IMAD.MOV R5, RZ, RZ, -R5 ;  /* 0x000000ffff059224 */ /* 0x000fe200078e0a05 */
[----:B------:R-:W-:Y:S01]  /*02e0*/  @!P2 LOP3.LUT R5, RZ, R4, RZ, 0x33, !PT ;  /* 0x00000004ff05a212 */ /* 0x000fe200078e33ff */
[----:B0-----:R-:W-:-:S04]  /*02f0*/  IMAD.MOV.U32 R10, RZ, RZ, RZ ;  /* 0x000000ffff0a7224 */ /* 0x001fc800078e00ff */
[----:B------:R-:W-:Y:S01]  /*0300*/  IMAD.MOV R6, RZ, RZ, -R5 ;  /* 0x000000ffff067224 */ /* 0x000fe200078e0a05 */
[----:B-1----:R-:W-:-:S03]  /*0310*/  IADD3 R13, PT, PT, RZ, -R11, RZ ;  /* 0x8000000bff0d7210 */ /* 0x002fc60007ffe0ff */
[----:B------:R-:W-:Y:S01]  /*0320*/  IMAD R7, R4, R6, R7 ;  /* 0x0000000604077224 */ /* 0x000fe200078e0207 */
[----:B------:R-:W-:Y:S01]  /*0330*/  IABS R6, R2 ;  /* 0x0000000200067213 */ /* 0x000fe20000000000 */
[----:B------:R-:W-:-:S03]  /*0340*/  IMAD R13, R13, R0, RZ ;  /* 0x000000000d0d7224 */ /* 0x000fc600078e02ff */
[----:B------:R-:W-:Y:S01]  /*0350*/  IABS R4, R7 ;  /* 0x0000000700047213 */ /* 0x000fe20000000000 */
[----:B------:R-:W-:Y:S02]  /*0360*/  IMAD.MOV R8, RZ, RZ, -R6 ;  /* 0x000000ffff087224 */ /* 0x000fe400078e0a06 */
[----:B------:R-:W-:Y:S01]  /*0370*/  IMAD.HI.U32 R10, R11, R13, R10 ;  /* 0x0000000d0b0a7227 */ /* 0x000fe200078e000a */
[----:B------:R-:W-:-:S03]  /*0380*/  MOV R11, R4 ;  /* 0x00000004000b7202 */ /* 0x000fc60000000f00 */
[----:B------:R-:W-:Y:S02]  /*0390*/  IMAD.MOV.U32 R4, RZ, RZ, R12 ;  /* 0x000000ffff047224 */ /* 0x000fe400078e000c */
[----:B------:R-:W-:Y:S02]  /*03a0*/  IMAD.HI.U32 R10, R10, R11, RZ ;  /* 0x0000000b0a0a7227 */ /* 0x000fe400078e00ff */
[----:B------:R-:W0:Y:S02]  /*03b0*/  I2F.RP R6, R4 ;  /* 0x0000000400067306 */ /* 0x000e240000209400 */
[----:B------:R-:W-:-:S05]  /*03c0*/  IMAD R11, R10, R8, R11 ;  /* 0x000000080a0b7224 */ /* 0x000fca00078e020b */
[----:B------:R-:W-:Y:S01]  /*03d0*/  ISETP.GT.U32.AND P2, PT, R0, R11, PT ;  /* 0x0000000b0000720c */ /* 0x000fe20003f44070 */
[----:B0-----:R-:W0:-:S12]  /*03e0*/  MUFU.RCP R6, R6 ;  /* 0x0000000600067308 */ /* 0x001e180000001000 */
[----:B------:R-:W-:Y:S01]  /*03f0*/  @!P2 IMAD.IADD R11, R11, 0x1, -R0 ;  /* 0x000000010b0ba824 */ /* 0x000fe200078e0a00 */
[----:B------:R-:W-:Y:S02]  /*0400*/  @!P2 IADD3 R10, PT, PT, R10, 0x1, RZ ;  /* 0x000000010a0aa810 */ /* 0x000fe40007ffe0ff */
[----:B------:R-:W-:Y:S02]  /*0410*/  ISETP.NE.AND P2, PT, R2, RZ, PT ;  /* 0x000000ff0200720c */ /* 0x000fe40003f45270 */
[----:B------:R-:W-:Y:S02]  /*0420*/  ISETP.GE.U32.AND P0, PT, R11, R0, PT ;  /* 0x000000000b00720c */ /* 0x000fe40003f06070 */
[----:B------:R-:W-:-:S04]  /*0430*/  LOP3.LUT R0, R7, R2, RZ, 0x3c, !PT ;  /* 0x0000000207007212 */ /* 0x000fc800078e3cff */
[----:B------:R-:W-:Y:S01]  /*0440*/  ISETP.GE.AND P1, PT, R0, RZ, PT ;  /* 0x000000ff0000720c */ /* 0x000fe20003f26270 */
[----:B0-----:R-:W-:-:S04]  /*0450*/  VIADD R12, R6, 0xffffffe ;  /* 0x0ffffffe060c7836 */ /* 0x001fc80000000000 */
[----:B------:R0:W1:Y:S02]  /*0460*/  F2I.FTZ.U32.TRUNC.NTZ R13, R12 ;  /* 0x0000000c000d7305 */ /* 0x000064000021f000 */
[----:B------:R-:W-:-:S06]  /*0470*/  @P0 VIADD R10, R10, 0x1 ;  /* 0x000000010a0a0836 */ /* 0x000fcc0000000000 */
[----:B------:R-:W-:Y:S01]  /*0480*/  @!P1 IMAD.MOV R10, RZ, RZ, -R10 ;  /* 0x000000ffff0a9224 */ /* 0x000fe200078e0a0a */
[----:B------:R-:W-:Y:S01]  /*0490*/  @!P2 LOP3.LUT R10, RZ, R2, RZ, 0x33, !PT ;  /* 0x00000002ff0aa212 */ /* 0x000fe200078e33ff */
[----:B0-----:R-:W-:-:S03]  /*04a0*/  IMAD.MOV.U32 R12, RZ, RZ, RZ ;  /* 0x000000ffff0c7224 */ /* 0x001fc600078e00ff */
[----:B------:R-:W-:Y:S01]  /*04b0*/  IADD3 R0, PT, PT, -R10, RZ, RZ ;  /* 0x000000ff0a007210 */ /* 0x000fe20007ffe1ff */
[----:B-1----:R-:W-:-:S04]  /*04c0*/  IMAD.MOV R11, RZ, RZ, -R13 ;  /* 0x000000ffff0b7224 */ /* 0x002fc800078e0a0d */
[----:B------:R-:W-:Y:S01]  /*04d0*/  IMAD R6, R2, R0, R7 ;  /* 0x0000000002067224 */ /* 0x000fe200078e0207 */
[----:B------:R-:W-:Y:S01]  /*04e0*/  IABS R0, R9 ;  /* 0x0000000900007213 */ /* 0x000fe20000000000 */
[----:B------:R-:W-:-:S03]  /*04f0*/  IMAD R7, R11, R4, RZ ;  /* 0x000000040b077224 */ /* 0x000fc600078e02ff */
[----:B------:R-:W-:Y:S01]  /*0500*/  IABS R11, R6 ;  /* 0x00000006000b7213 */ /* 0x000fe20000000000 */
[----:B------:R-:W-:Y:S01]  /*0510*/  IMAD.HI.U32 R12, R13, R7, R12 ;  /* 0x000000070d0c7227 */ /* 0x000fe200078e000c */
[----:B------:R-:W-:-:S03]  /*0520*/  I2FP.F32.S32 R13, R3 ;  /* 0x00000003000d7245 */ /* 0x000fc60000201400 */
[----:B------:R-:W-:Y:S01]  /*0530*/  IMAD.MOV R0, RZ, RZ, -R0 ;  /* 0x000000ffff007224 */ /* 0x000fe200078e0a00 */
[----:B------:R-:W0:Y:S01]  /*0540*/  MUFU.RCP R2, R13 ;  /* 0x0000000d00027308 */ /* 0x000e220000001000 */
[----:B------:R-:W-:-:S04]  /*0550*/  IMAD.HI.U32 R7, R12, R11, RZ ;  /* 0x0000000b0c077227 */ /* 0x000fc800078e00ff */
[----:B------:R-:W-:Y:S01]  /*0560*/  IMAD R11, R7, R0, R11 ;  /* 0x00000000070b7224 */ /* 0x000fe200078e020b */
[----:B------:R-:W-:-:S04]  /*0570*/  LOP3.LUT R0, R6, R9, RZ, 0x3c, !PT ;  /* 0x0000000906007212 */ /* 0x000fc800078e3cff */
[----:B------:R-:W-:Y:S02]  /*0580*/  ISETP.GT.U32.AND P2, PT, R4, R11, PT ;  /* 0x0000000b0400720c */ /* 0x000fe40003f44070 */
[----:B------:R-:W-:Y:S01]  /*0590*/  ISETP.GE.AND P1, PT, R0, RZ, PT ;  /* 0x000000ff0000720c */ /* 0x000fe20003f26270 */
[----:B0-----:R-:W-:-:S04]  /*05a0*/  FFMA R3, -R13, R2, 1 ;  /* 0x3f8000000d037423 */ /* 0x001fc80000000102 */
[----:B------:R-:W-:Y:S01]  /*05b0*/  FFMA R3, R2, R3, R2 ;  /* 0x0000000302037223 */ /* 0x000fe20000000002 */
[----:B------:R-:W-:-:S05]  /*05c0*/  IMAD.MOV.U32 R2, RZ, RZ, 0x3f800000 ;  /* 0x3f800000ff027424 */ /* 0x000fca00078e00ff */
[----:B------:R-:W-:Y:S01]  /*05d0*/  @!P2 IADD3 R7, PT, PT, R7, 0x1, RZ ;  /* 0x000000010707a810 */ /* 0x000fe20007ffe0ff */
[----:B------:R-:W-:Y:S01]  /*05e0*/  @!P2 IMAD.IADD R11, R11, 0x1, -R4 ;  /* 0x000000010b0ba824 */ /* 0x000fe200078e0a04 */
[----:B------:R-:W-:-:S04]  /*05f0*/  ISETP.NE.AND P2, PT, R9, RZ, PT ;  /* 0x000000ff0900720c */ /* 0x000fc80003f45270 */
[----:B------:R-:W-:-:S13]  /*0600*/  ISETP.GE.U32.AND P0, PT, R11, R4, PT ;  /* 0x000000040b00720c */ /* 0x000fda0003f06070 */
[----:B------:R-:W-:-:S04]  /*0610*/  @P0 VIADD R7, R7, 0x1 ;  /* 0x0000000107070836 */ /* 0x000fc80000000000 */
[----:B------:R-:W-:Y:S01]  /*0620*/  @!P1 IMAD.MOV R7, RZ, RZ, -R7 ;  /* 0x000000ffff079224 */ /* 0x000fe200078e0a07 */
[----:B------:R-:W-:-:S05]  /*0630*/  @!P2 LOP3.LUT R7, RZ, R9, RZ, 0x33, !PT ;  /* 0x00000009ff07a212 */ /* 0x000fca00078e33ff */
[----:B------:R-:W-:-:S04]  /*0640*/  IMAD.MOV R0, RZ, RZ, -R7 ;  /* 0x000000ffff007224 */ /* 0x000fc800078e0a07 */
[----:B------:R-:W-:-:S05]  /*0650*/  IMAD R11, R9, R0, R6 ;  /* 0x00000000090b7224 */ /* 0x000fca00078e0206 */
[----:B------:R-:W-:-:S04]  /*0660*/  SHF.L.U32 R11, R11, 0x1, RZ ;  /* 0x000000010b0b7819 */ /* 0x000fc800000006ff */
[----:B------:R-:W-:-:S04]  /*0670*/  I2FP.F32.S32 R0, R11 ;  /* 0x0000000b00007245 */ /* 0x000fc80000201400 */
[----:B------:R-:W0:Y:S01]  /*0680*/  FCHK P0, R0, R13 ;  /* 0x0000000d00007302 */ /* 0x000e220000000000 */
[----:B------:R-:W-:-:S04]  /*0690*/  FFMA R4, R0, R3, RZ ;  /* 0x0000000300047223 */ /* 0x000fc800000000ff */
[----:B------:R-:W-:-:S04]  /*06a0*/  FFMA R6, -R13, R4, R0 ;  /* 0x000000040d067223 */ /* 0x000fc80000000100 */
[----:B------:R-:W-:Y:S01]  /*06b0*/  FFMA R3, R3, R6, R4 ;  /* 0x0000000603037223 */ /* 0x000fe20000000004 */
[----:B0-----:R-:W-:Y:S06]  /*06c0*/  @!P0 BRA `(.L_x_56) ;  /* 0x00000000000c8947 */ /* 0x001fec0003800000 */
[----:B------:R-:W-:-:S07]  /*06d0*/  MOV R4, 0x6f0 ;  /* 0x000006f000047802 */ /* 0x000fce0000000f00 */
[----:B------:R-:W-:Y:S05]  /*06e0*/  CALL.REL.NOINC `($__internal_2_$__cuda_sm3x_div_rn_noftz_f32_slowpath) ;  /* 0x0000001000487944 */ /* 0x000fea0003c00000 */
[----:B------:R-:W-:-:S07]  /*06f0*/  IMAD.MOV.U32 R3, RZ, RZ, R0 ;  /* 0x000000ffff037224 */ /* 0x000fce00078e0000 */
.L_x_56:
[----:B------:R-:W-:Y:S05]  /*0700*/  BSYNC.RECONVERGENT B0 ;  /* 0x0000000000007941 */ /* 0x000fea0003800200 */
.L_x_55:
[----:B------:R-:W0:Y:S01]  /*0710*/  LDC R0, c[0x0][0x3a8] ;  /* 0x0000ea00ff007b82 */ /* 0x000e220000000800 */
[----:B------:R-:W-:Y:S01]  /*0720*/  BSSY.RECONVERGENT B0, `(.L_x_57) ;  /* 0x0000059000007945 */ /* 0x000fe20003800200 */
[C---:B0-----:R-:W-:Y:S01]  /*0730*/  FMUL R9, |R0|.reuse, 16777216 ;  /* 0x4b80000000097820 */ /* 0x041fe20000400200 */
[----:B------:R-:W-:-:S04]  /*0740*/  FSETP.GEU.AND P0, PT, |R0|, 1.175494350822287508e-38, PT ;  /* 0x008000000000780b */ /* 0x000fc80003f0e200 */
[----:B------:R-:W-:-:S05]  /*0750*/  FSEL R9, R9, |R0|, !P0 ;  /* 0x4000000009097208 */ /* 0x000fca0004000000 */
[----:B------:R-:W-:-:S05]  /*0760*/  VIADD R4, R9, 0xc0cafb0d ;  /* 0xc0cafb0d09047836 */ /* 0x000fca0000000000 */
[----:B------:R-:W-:Y:S02]  /*0770*/  LOP3.LUT R6, R4, 0xff800000, RZ, 0xc0, !PT ;  /* 0xff80000004067812 */ /* 0x000fe400078ec0ff */
[----:B------:R-:W-:Y:S02]  /*0780*/  FSEL R4, RZ, -24, P0 ;  /* 0xc1c00000ff047808 */ /* 0x000fe40000000000 */
[----:B------:R-:W-:-:S05]  /*0790*/  IADD3 R9, PT, PT, R9, -R6, RZ ;  /* 0x8000000609097210 */ /* 0x000fca0007ffe0ff */
[C---:B------:R-:W-:Y:S01]  /*07a0*/  FADD R8, R9.reuse, 1 ;  /* 0x3f80000009087421 */ /* 0x040fe20000000000 */
[----:B------:R-:W-:Y:S01]  /*07b0*/  FADD R13, R9, -1 ;  /* 0xbf800000090d7421 */ /* 0x000fe20000000000 */
[----:B------:R-:W-:-:S03]  /*07c0*/  I2FP.F32.S32 R9, R6 ;  /* 0x0000000600097245 */ /* 0x000fc60000201400 */
[----:B------:R-:W-:Y:S01]  /*07d0*/  FADD R15, R13, R13 ;  /* 0x0000000d0d0f7221 */ /* 0x000fe20000000000 */
[----:B------:R-:W0:Y:S01]  /*07e0*/  MUFU.RCP R8, R8 ;  /* 0x0000000800087308 */ /* 0x000e220000001000 */
[----:B------:R-:W-:Y:S02]  /*07f0*/  FFMA R9, R9, 1.1920928955078125e-07, R4 ;  /* 0x3400000009097823 */ /* 0x000fe40000000004 */
[----:B0-----:R-:W-:Y:S01]  /*0800*/  FMUL R6, R8, R15 ;  /* 0x0000000f08067220 */ /* 0x001fe20000400000 */
[----:B------:R-:W-:-:S03]  /*0810*/  IMAD.MOV.U32 R15, RZ, RZ, 0x3a2c32e4 ;  /* 0x3a2c32e4ff0f7424 */ /* 0x000fc600078e00ff */
[----:B------:R-:W-:Y:S01]  /*0820*/  FADD R14, R13, -R6 ;  /* 0x800000060d0e7221 */ /* 0x000fe20000000000 */
[CC--:B------:R-:W-:Y:S01]  /*0830*/  FMUL R12, R6.reuse, R6.reuse ;  /* 0x00000006060c7220 */ /* 0x0c0fe20000400000 */
[----:B------:R-:W-:Y:S02]  /*0840*/  FFMA R4, R6, 1.4426950216293334961, R9 ;  /* 0x3fb8aa3b06047823 */ /* 0x000fe40000000009 */
[----:B------:R-:W-:Y:S01]  /*0850*/  FADD R14, R14, R14 ;  /* 0x0000000e0e0e7221 */ /* 0x000fe20000000000 */
[C---:B------:R-:W-:Y:S01]  /*0860*/  FFMA R15, R12.reuse, R15, 0.0032181653659790754318 ;  /* 0x3b52e7db0c0f7423 */ /* 0x040fe2000000000f */
[----:B------:R-:W-:Y:S02]  /*0870*/  FADD R9, R9, -R4 ;  /* 0x8000000409097221 */ /* 0x000fe40000000000 */
[----:B------:R-:W-:Y:S01]  /*0880*/  FFMA R13, R13, -R6, R14 ;  /* 0x800000060d0d7223 */ /* 0x000fe2000000000e */
[----:B------:R-:W-:Y:S01]  /*0890*/  FFMA R15, R12, R15, 0.018033718690276145935 ;  /* 0x3c93bb730c0f7423 */ /* 0x000fe2000000000f */
[----:B------:R-:W-:-:S02]  /*08a0*/  FFMA R14, R6, 1.4426950216293334961, R9 ;  /* 0x3fb8aa3b060e7823 */ /* 0x000fc40000000009 */
[----:B------:R-:W-:Y:S01]  /*08b0*/  FMUL R13, R8, R13 ;  /* 0x0000000d080d7220 */ /* 0x000fe20000400000 */
[----:B------:R-:W-:-:S03]  /*08c0*/  FFMA R15, R12, R15, 0.12022458761930465698 ;  /* 0x3df6384f0c0f7423 */ /* 0x000fc6000000000f */
[----:B------:R-:W-:Y:S01]  /*08d0*/  FFMA R9, R13, 1.4426950216293334961, R14 ;  /* 0x3fb8aa3b0d097823 */ /* 0x000fe2000000000e */
[----:B------:R-:W-:-:S03]  /*08e0*/  FMUL R15, R12, R15 ;  /* 0x0000000f0c0f7220 */ /* 0x000fc60000400000 */
[----:B------:R-:W-:Y:S01]  /*08f0*/  FFMA R8, R6, 1.9251366722983220825e-08, R9 ;  /* 0x32a55e3406087823 */ /* 0x000fe20000000009 */
[----:B------:R-:W-:-:S04]  /*0900*/  FMUL R9, R15, 3 ;  /* 0x404000000f097820 */ /* 0x000fc80000400000 */
[----:B------:R-:W-:-:S04]  /*0910*/  FFMA R8, R13, R9, R8 ;  /* 0x000000090d087223 */ /* 0x000fc80000000008 */
[----:B------:R-:W-:Y:S01]  /*0920*/  FFMA R15, R6, R15, R8 ;  /* 0x0000000f060f7223 */ /* 0x000fe20000000008 */
[----:B------:R-:W-:-:S03]  /*0930*/  IMAD.MOV.U32 R8, RZ, RZ, 0x391fcb8e ;  /* 0x391fcb8eff087424 */ /* 0x000fc600078e00ff */
[----:B------:R-:W-:-:S04]  /*0940*/  FADD R9, R4, R15 ;  /* 0x0000000f04097221 */ /* 0x000fc80000000000 */
[----:B------:R-:W-:Y:S01]  /*0950*/  FMUL R6, R9, R3 ;  /* 0x0000000309067220 */ /* 0x000fe20000400000 */
[----:B------:R-:W-:-:S03]  /*0960*/  FADD R4, -R4, R9 ;  /* 0x0000000904047221 */ /* 0x000fc60000000100 */
[----:B------:R-:W0:Y:S01]  /*0970*/  FRND R13, R6 ;  /* 0x00000006000d7307 */ /* 0x000e220000201000 */
[----:B------:R-:W-:Y:S01]  /*0980*/  FADD R4, R15, -R4 ;  /* 0x800000040f047221 */ /* 0x000fe20000000000 */
[-C--:B------:R-:W-:Y:S01]  /*0990*/  FFMA R9, R9, R3.reuse, -R6 ;  /* 0x0000000309097223 */ /* 0x080fe20000000806 */
[C---:B------:R-:W-:Y:S02]  /*09a0*/  FSETP.GT.AND P1, PT, |R6|.reuse, 152, PT ;  /* 0x431800000600780b */ /* 0x040fe40003f24200 */
[----:B------:R-:W-:Y:S01]  /*09b0*/  FSETP.GEU.AND P2, PT, R6, RZ, PT ;  /* 0x000000ff0600720b */ /* 0x000fe20003f4e000 */
[----:B------:R-:W-:Y:S02]  /*09c0*/  FFMA R4, R4, R3, R9 ;  /* 0x0000000304047223 */ /* 0x000fe40000000009 */
[----:B------:R-:W1:Y:S01]  /*09d0*/  F2I.NTZ R12, R6 ;  /* 0x00000006000c7305 */ /* 0x000e620000203100 */
[----:B0-----:R-:W-:Y:S01]  /*09e0*/  FADD R9, R6, -R13 ;  /* 0x8000000d06097221 */ /* 0x001fe20000000000 */
[----:B------:R-:W-:-:S03]  /*09f0*/  FSETP.GT.AND P0, PT, R13, RZ, PT ;  /* 0x000000ff0d00720b */ /* 0x000fc60003f04000 */
[----:B------:R-:W-:Y:S01]  /*0a00*/  FADD R9, R4, R9 ;  /* 0x0000000904097221 */ /* 0x000fe20000000000 */
[----:B------:R-:W-:Y:S02]  /*0a10*/  SEL R13, RZ, 0x83000000, P0 ;  /* 0x83000000ff0d7807 */ /* 0x000fe40000000000 */
[----:B------:R-:W-:Y:S01]  /*0a20*/  FSETP.NEU.AND P0, PT, R3, RZ, PT ;  /* 0x000000ff0300720b */ /* 0x000fe20003f0d000 */
[----:B------:R-:W-:-:S03]  /*0a30*/  FFMA R4, R9, R8, 0.0013391353422775864601 ;  /* 0x3aaf85ed09047423 */ /* 0x000fc60000000008 */
[----:B------:R-:W-:Y:S01]  /*0a40*/  FSETP.EQ.OR P0, PT, R0, 1, !P0 ;  /* 0x3f8000000000780b */ /* 0x000fe20004702400 */
[----:B------:R-:W-:-:S04]  /*0a50*/  FFMA R4, R9, R4, 0.0096188392490148544312 ;  /* 0x3c1d985609047423 */ /* 0x000fc80000000004 */
[----:B------:R-:W-:-:S04]  /*0a60*/  FFMA R4, R9, R4, 0.055503588169813156128 ;  /* 0x3d6357bb09047423 */ /* 0x000fc80000000004 */
[----:B------:R-:W-:Y:S01]  /*0a70*/  FFMA R8, R9, R4, 0.24022644758224487305 ;  /* 0x3e75fdec09087423 */ /* 0x000fe20000000004 */
[----:B------:R-:W-:-:S03]  /*0a80*/  FMUL R4, R3, 0.5 ;  /* 0x3f00000003047820 */ /* 0x000fc60000400000 */
[----:B------:R-:W-:-:S03]  /*0a90*/  FFMA R8, R9, R8, 0.69314718246459960938 ;  /* 0x3f31721809087423 */ /* 0x000fc60000000008 */
[----:B------:R-:W0:Y:S01]  /*0aa0*/  FRND.TRUNC R4, R4 ;  /* 0x0000000400047307 */ /* 0x000e22000020d000 */
[----:B------:R-:W-:Y:S01]  /*0ab0*/  FFMA R8, R9, R8, 1 ;  /* 0x3f80000009087423 */ /* 0x000fe20000000008 */
[----:B------:R-:W-:Y:S01]  /*0ac0*/  VIADD R9, R13, 0x7f000000 ;  /* 0x7f0000000d097836 */ /* 0x000fe20000000000 */
[----:B-1----:R-:W-:-:S03]  /*0ad0*/  LEA R13, R12, -R13, 0x17 ;  /* 0x8000000d0c0d7211 */ /* 0x002fc600078eb8ff */
[----:B------:R-:W-:-:S04]  /*0ae0*/  FMUL R8, R8, R9 ;  /* 0x0000000908087220 */ /* 0x000fc80000400000 */
[----:B------:R-:W-:Y:S01]  /*0af0*/  FMUL R8, R8, R13 ;  /* 0x0000000d08087220 */ /* 0x000fe20000400000 */
[----:B------:R-:W-:Y:S01]  /*0b00*/  @P1 FSEL R8, RZ, +INF , !P2 ;  /* 0x7f800000ff081808 */ /* 0x000fe20005000000 */
[----:B0-----:R-:W-:Y:S01]  /*0b10*/  FADD R6, R4, R4 ;  /* 0x0000000404067221 */ /* 0x001fe20000000000 */
[----:B------:R-:W-:Y:S06]  /*0b20*/  @P0 BRA `(.L_x_58) ;  /* 0x0000000000600947 */ /* 0x000fec0003800000 */
[----:B------:R-:W-:-:S04]  /*0b30*/  FSETP.NAN.AND P0, PT, |R3|, |R3|, PT ;  /* 0x400000030300720b */ /* 0x000fc80003f08200 */
[----:B------:R-:W-:-:S13]  /*0b40*/  FSETP.NUM.AND P0, PT, |R0|, |R0|, !P0 ;  /* 0x400000000000720b */ /* 0x000fda0004707200 */
[----:B------:R-:W-:Y:S01]  /*0b50*/  @!P0 FADD R2, R3, R0 ;  /* 0x0000000003028221 */ /* 0x000fe20000000000 */
[----:B------:R-:W-:Y:S06]  /*0b60*/  @!P0 BRA `(.L_x_58) ;  /* 0x0000000000508947 */ /* 0x000fec0003800000 */
[----:B------:R-:W-:Y:S01]  /*0b70*/  FSETP.NEU.AND P0, PT, |R0|, +INF , PT ;  /* 0x7f8000000000780b */ /* 0x000fe20003f0d200 */
[----:B------:R-:W-:Y:S01]  /*0b80*/  FADD R6, -R6, R3 ;  /* 0x0000000306067221 */ /* 0x000fe20000000100 */
[----:B------:R-:W-:-:S13]  /*0b90*/  FSETP.NEU.AND P1, PT, R0, RZ, PT ;  /* 0x000000ff0000720b */ /* 0x000fda0003f2d000 */
[----:B------:R-:W-:Y:S05]  /*0ba0*/  @P0 BRA P1, `(.L_x_59) ;  /* 0x0000000000180947 */ /* 0x000fea0000800000 */
[----:B------:R-:W-:Y:S01]  /*0bb0*/  FSETP.GEU.AND P1, PT, R3, RZ, PT ;  /* 0x000000ff0300720b */ /* 0x000fe20003f2e000 */
[----:B------:R-:W-:Y:S01]  /*0bc0*/  FADD R2, R0, R0 ;  /* 0x0000000000027221 */ /* 0x000fe20000000000 */
[----:B------:R-:W-:-:S11]  /*0bd0*/  FSETP.NEU.AND P0, PT, |R6|, 1, PT ;  /* 0x3f8000000600780b */ /* 0x000fd60003f0d200 */
[----:B------:R-:W-:-:S04]  /*0be0*/  @!P1 LOP3.LUT R2, R2, 0x7f800000, RZ, 0x3c, !PT ;  /* 0x7f80000002029812 */ /* 0x000fc800078e3cff */
[----:B------:R-:W-:Y:S01]  /*0bf0*/  @P0 LOP3.LUT R2, R2, 0x7fffffff, RZ, 0xc0, !PT ;  /* 0x7fffffff02020812 */ /* 0x000fe200078ec0ff */
[----:B------:R-:W-:Y:S06]  /*0c00*/  BRA `(.L_x_58) ;  /* 0x0000000000287947 */ /* 0x000fec0003800000 */
.L_x_59:
[----:B------:R-:W-:Y:S02]  /*0c10*/  FSETP.NEU.AND P0, PT, |R3|, +INF , PT ;  /* 0x7f8000000300780b */ /* 0x000fe40003f0d200 */
[----:B------:R-:W-:-:S13]  /*0c20*/  FSETP.EQ.AND P1, PT, R0, -1, PT ;  /* 0xbf8000000000780b */ /* 0x000fda0003f22000 */
[----:B------:R-:W-:Y:S05]  /*0c30*/  @!P0 BRA P1, `(.L_x_58) ;  /* 0x00000000001c8947 */ /* 0x000fea0000800000 */
[----:B------:R-:W-:Y:S01]  /*0c40*/  FSETP.GEU.AND P1, PT, R0, RZ, PT ;  /* 0x000000ff0000720b */ /* 0x000fe20003f2e000 */
[----:B------:R-:W-:-:S12]  /*0c50*/  IMAD.MOV.U32 R2, RZ, RZ, R8 ;  /* 0x000000ffff027224 */ /* 0x000fd800078e0008 */
[----:B------:R-:W0:Y:S01]  /*0c60*/  @!P1 FRND.FLOOR R0, R3 ;  /* 0x0000000300009307 */ /* 0x000e220000205000 */
[----:B------:R-:W-:Y:S02]  /*0c70*/  @!P1 FSETP.NEU.AND P2, PT, |R6|, 1, PT ;  /* 0x3f8000000600980b */ /* 0x000fe40003f4d200 */
[----:B0-----:R-:W-:Y:S02]  /*0c80*/  @!P1 FSETP.NEU.AND P0, PT, R3, R0, PT ;  /* 0x000000000300920b */ /* 0x001fe40003f0d000 */
[----:B------:R-:W-:-:S04]  /*0c90*/  @!P1 FSEL R0, R8, -R8, P2 ;  /* 0x8000000808009208 */ /* 0x000fc80001000000 */
[----:B------:R-:W-:-:S07]  /*0ca0*/  @!P1 FSEL R2, R0, +QNAN , !P0 ;  /* 0x7fffffff00029808 */ /* 0x000fce0004000000 */
.L_x_58:
[----:B------:R-:W-:Y:S05]  /*0cb0*/  BSYNC.RECONVERGENT B0 ;  /* 0x0000000000007941 */ /* 0x000fea0003800200 */
.L_x_57:
[----:B------:R-:W-:Y:S01]  /*0cc0*/  VIADD R0, R2, 0x1800000 ;  /* 0x0180000002007836 */ /* 0x000fe20000000000 */
[----:B------:R-:W0:Y:S01]  /*0cd0*/  LDCU.64 UR6, c[0x0][0x358] ;  /* 0x00006b00ff0677ac */ /* 0x000e220008000a00 */
[----:B------:R-:W-:Y:S03]  /*0ce0*/  BSSY.RECONVERGENT B0, `(.L_x_60) ;  /* 0x000000c000007945 */ /* 0x000fe60003800200 */
[----:B------:R-:W-:-:S04]  /*0cf0*/  LOP3.LUT R0, R0, 0x7f800000, RZ, 0xc0, !PT ;  /* 0x7f80000000007812 */ /* 0x000fc800078ec0ff */
[----:B------:R-:W-:-:S13]  /*0d00*/  ISETP.GT.U32.AND P0, PT, R0, 0x1ffffff, PT ;  /* 0x01ffffff0000780c */ /* 0x000fda0003f04070 */
[----:B0-----:R-:W-:Y:S05]  /*0d10*/  @P0 BRA `(.L_x_61) ;  /* 0x0000000000100947 */ /* 0x001fea0003800000 */
[----:B------:R-:W-:Y:S01]  /*0d20*/  IMAD.MOV.U32 R0, RZ, RZ, R2 ;  /* 0x000000ffff007224 */ /* 0x000fe200078e0002 */
[----:B------:R-:W-:-:S07]  /*0d30*/  MOV R4, 0xd50 ;  /* 0x00000d5000047802 */ /* 0x000fce0000000f00 */
[----:B------:R-:W-:Y:S05]  /*0d40*/  CALL.REL.NOINC `($__internal_1_$__cuda_sm20_rcp_rn_f32_slowpath) ;  /* 0x0000000400d87944 */ /* 0x000fea0003c00000 */
[----:B------:R-:W-:Y:S05]  /*0d50*/  BRA `(.L_x_62) ;  /* 0x0000000000107947 */ /* 0x000fea0003800000 */
.L_x_61:
[----:B------:R-:W0:Y:S02]  /*0d60*/  MUFU.RCP R13, R2 ;  /* 0x00000002000d7308 */ /* 0x000e240000001000 */
[----:B0-----:R-:W-:-:S04]  /*0d70*/  FFMA R0, R13, R2, -1 ;  /* 0xbf8000000d007423 */ /* 0x001fc80000000002 */
[----:B------:R-:W-:-:S04]  /*0d80*/  FADD.FTZ R0, -R0, -RZ ;  /* 0x800000ff00007221 */ /* 0x000fc80000010100 */
[----:B------:R-:W-:-:S07]  /*0d90*/  FFMA R13, R13, R0, R13 ;  /* 0x000000000d0d7223 */ /* 0x000fce000000000d */
.L_x_62:
[----:B------:R-:W-:Y:S05]  /*0da0*/  BSYNC.RECONVERGENT B0 ;  /* 0x0000000000007941 */ /* 0x000fea0003800200 */
.L_x_60:
[----:B------:R-:W0:Y:S02]  /*0db0*/  LDC.64 R8, c[0x0][0x388] ;  /* 0x0000e200ff087b82 */ /* 0x000e240000000a00 */
[----:B0-----:R-:W-:-:S06]  /*0dc0*/  IMAD.WIDE R8, R10, 0x4, R8 ;  /* 0x000000040a087825 */ /* 0x001fcc00078e0208 */
[----:B------:R-:W2:Y:S01]  /*0dd0*/  LDG.E.CONSTANT R8, desc[UR6][R8.64] ;  /* 0x0000000608087981 */ /* 0x000ea2000c1e9900 */
[----:B------:R-:W-:Y:S01]  /*0de0*/  BSSY.RECONVERGENT B0, `(.L_x_63) ;  /* 0x0000042000007945 */ /* 0x000fe20003800200 */
[----:B--2---:R-:W-:-:S05]  /*0df0*/  I2FP.F32.S32 R0, R8 ;  /* 0x0000000800007245 */ /* 0x004fca0000201400 */
[----:B------:R-:W-:-:S04]  /*0e00*/  FMUL R13, R0, R13 ;  /* 0x0000000d000d7220 */ /* 0x000fc80000400000 */
[C---:B------:R-:W-:Y:S01]  /*0e10*/  FMUL R2, R13.reuse, 0.63661974668502807617 ;  /* 0x3f22f9830d027820 */ /* 0x040fe20000400000 */
[----:B------:R-:W-:-:S05]  /*0e20*/  FSETP.GE.AND P0, PT, |R13|, 105615, PT ;  /* 0x47ce47800d00780b */ /* 0x000fca0003f06200 */
[----:B------:R-:W0:Y:S02]  /*0e30*/  F2I.NTZ R2, R2 ;  /* 0x0000000200027305 */ /* 0x000e240000203100 */
[----:B0-----:R-:W-:-:S05]  /*0e40*/  I2FP.F32.S32 R0, R2 ;  /* 0x0000000200007245 */ /* 0x001fca0000201400 */
[----:B------:R-:W-:-:S04]  /*0e50*/  FFMA R3, R0, -1.5707962512969970703, R13 ;  /* 0xbfc90fda00037823 */ /* 0x000fc8000000000d */
[----:B------:R-:W-:-:S04]  /*0e60*/  FFMA R3, R0, -7.5497894158615963534e-08, R3 ;  /* 0xb3a2216800037823 */ /* 0x000fc80000000003 */
[----:B------:R-:W-:Y:S01]  /*0e70*/  FFMA R0, R0, -5.3903029534742383927e-15, R3 ;  /* 0xa7c234c500007823 */ /* 0x000fe20000000003 */
[----:B------:R-:W-:Y:S06]  /*0e80*/  @!P0 BRA `(.L_x_64) ;  /* 0x0000000000dc8947 */ /* 0x000fec0003800000 */
[----:B------:R-:W-:-:S13]  /*0e90*/  FSETP.NEU.AND P0, PT, |R13|, +INF , PT ;  /* 0x7f8000000d00780b */ /* 0x000fda0003f0d200 */
[----:B------:R-:W-:Y:S01]  /*0ea0*/  @!P0 FMUL R0, RZ, R13 ;  /* 0x0000000dff008220 */ /* 0x000fe20000400000 */
[----:B------:R-:W-:Y:S01]  /*0eb0*/  @!P0 MOV R2, RZ ;  /* 0x000000ff00028202 */ /* 0x000fe20000000f00 */
[----:B------:R-:W-:Y:S06]  /*0ec0*/  @!P0 BRA `(.L_x_64) ;  /* 0x0000000000cc8947 */ /* 0x000fec0003800000 */
[----:B------:R-:W-:Y:S01]  /*0ed0*/  IMAD.SHL.U32 R2, R13, 0x100, RZ ;  /* 0x000001000d027824 */ /* 0x000fe200078e00ff */
[----:B------:R-:W0:Y:S01]  /*0ee0*/  LDCU.64 UR8, c[0x4][URZ] ;  /* 0x01000000ff0877ac */ /* 0x000e220008000a00 */
[----:B------:R-:W-:Y:S02]  /*0ef0*/  IMAD.MOV.U32 R6, RZ, RZ, RZ ;  /* 0x000000ffff067224 */ /* 0x000fe400078e00ff */
[----:B------:R-:W-:Y:S01]  /*0f00*/  IMAD.MOV.U32 R0, RZ, RZ, R1 ;  /* 0x000000ffff007224 */ /* 0x000fe200078e0001 */
[----:B------:R-:W-:Y:S01]  /*0f10*/  LOP3.LUT R17, R2, 0x80000000, RZ, 0xfc, !PT ;  /* 0x8000000002117812 */ /* 0x000fe200078efcff */
[----:B------:R-:W-:Y:S01]  /*0f20*/  UMOV UR5, URZ ;  /* 0x000000ff00057c82 */ /* 0x000fe20008000000 */
[----:B------:R-:W-:-:S05]  /*0f30*/  UMOV UR4, URZ ;  /* 0x000000ff00047c82 */ /* 0x000fca0008000000 */
.L_x_65:
[----:B0-----:R-:W-:Y:S01]  /*0f40*/  MOV R8, UR8 ;  /* 0x0000000800087c02 */ /* 0x001fe20008000f00 */
[----:B------:R-:W-:-:S05]  /*0f50*/  IMAD.U32 R9, RZ, RZ, UR9 ;  /* 0x00000009ff097e24 */ /* 0x000fca000f8e00ff */
[----:B------:R-:W2:Y:S01]  /*0f60*/  LDG.E.CONSTANT R2, desc[UR6][R8.64] ;  /* 0x0000000608027981 */ /* 0x000ea2000c1e9900 */
[----:B------:R-:W-:Y:S02]  /*0f70*/  UIADD3 UR8, UP0, UPT, UR8, 0x4, URZ ;  /* 0x0000000408087890 */ /* 0x000fe4000ff1e0ff */
[----:B------:R-:W-:Y:S02]  /*0f80*/  UIADD3 UR4, UPT, UPT, UR4, 0x1, URZ ;  /* 0x0000000104047890 */ /* 0x000fe4000fffe0ff */
[----:B------:R-:W-:Y:S02]  /*0f90*/  UIADD3.X UR9, UPT, UPT, URZ, UR9, URZ, UP0, !UPT ;  /* 0x00000009ff097290 */ /* 0x000fe400087fe4ff */
[----:B------:R-:W-:Y:S01]  /*0fa0*/  UISETP.NE.AND UP0, UPT, UR4, 0x6, UPT ;  /* 0x000000060400788c */ /* 0x000fe2000bf05270 */
[----:B--2---:R-:W-:-:S03]  /*0fb0*/  IMAD.WIDE.U32 R2, R2, R17, RZ ;  /* 0x0000001102027225 */ /* 0x004fc600078e00ff */
[----:B------:R-:W-:-:S04]  /*0fc0*/  IADD3 R15, P0, PT, R2, R6, RZ ;  /* 0x00000006020f7210 */ /* 0x000fc80007f1e0ff */
[----:B------:R-:W-:Y:S01]  /*0fd0*/  IADD3.X R6, PT, PT, R3, UR5, RZ, P0, !PT ;  /* 0x0000000503067c10 */ /* 0x000fe200087fe4ff */
[----:B------:R0:W-:Y:S02]  /*0fe0*/  STL [R0], R15 ;  /* 0x0000000f00007387 */ /* 0x0001e40000100800 */
[----:B0-----:R-:W-:Y:S01]  /*0ff0*/  VIADD R0, R0, 0x4 ;  /* 0x0000000400007836 */ /* 0x001fe20000000000 */
[----:B------:R-:W-:Y:S06]  /*1000*/  BRA.U UP0, `(.L_x_65) ;  /* 0xfffffffd00cc7547 */ /* 0x000fec000b83ffff */
[----:B------:R-:W-:Y:S01]  /*1010*/  SHF.R.U32.HI R4, RZ, 0x17, R13 ;  /* 0x00000017ff047819 */ /* 0x000fe2000001160d */
[----:B------:R0:W-:Y:S03]  /*1020*/  STL [R1+0x18], R6 ;  /* 0x0000180601007387 */ /* 0x0001e60000100800 */
[C---:B------:R-:W-:Y:S02]  /*1030*/  LOP3.LUT R0, R4.reuse, 0xe0, RZ, 0xc0, !PT ;  /* 0x000000e004007812 */ /* 0x040fe400078ec0ff */
[----:B------:R-:W-:-:S03]  /*1040*/  LOP3.LUT P0, RZ, R4, 0x1f, RZ, 0xc0, !PT ;  /* 0x0000001f04ff7812 */ /* 0x000fc6000780c0ff */
[----:B------:R-:W-:-:S05]  /*1050*/  VIADD R0, R0, 0xffffff80 ;  /* 0xffffff8000007836 */ /* 0x000fca0000000000 */
[----:B------:R-:W-:-:S05]  /*1060*/  SHF.R.U32.HI R0, RZ, 0x5, R0 ;  /* 0x00000005ff007819 */ /* 0x000fca0000011600 */
[----:B------:R-:W-:-:S05]  /*1070*/  IMAD R12, R0, -0x4, R1 ;  /* 0xfffffffc000c7824 */ /* 0x000fca00078e0201 */
[----:B------:R-:W2:Y:S04]  /*1080*/  LDL R0, [R12+0x18] ;  /* 0x000018000c007983 */ /* 0x000ea80000100800 */
[----:B------:R-:W2:Y:S04]  /*1090*/  LDL R3, [R12+0x14] ;  /* 0x000014000c037983 */ /* 0x000ea80000100800 */
[----:B------:R-:W3:Y:S01]  /*10a0*/  @P0 LDL R2, [R12+0x10] ;  /* 0x000010000c020983 */ /* 0x000ee20000100800 */
[----:B------:R-:W-:Y:S01]  /*10b0*/  LOP3.LUT R4, R4, 0x1f, RZ, 0xc0, !PT ;  /* 0x0000001f04047812 */ /* 0x000fe200078ec0ff */
[----:B------:R-:W-:Y:S01]  /*10c0*/  UMOV UR4, 0x54442d19 ;  /* 0x54442d1900047882 */ /* 0x000fe20000000000 */
[----:B------:R-:W-:-:S02]  /*10d0*/  UMOV UR5, 0x3bf921fb ;  /* 0x3bf921fb00057882 */ /* 0x000fc40000000000 */
[-C--:B--2---:R-:W-:Y:S02]  /*10e0*/  @P0 SHF.L.W.U32.HI R0, R3, R4.reuse, R0 ;  /* 0x0000000403000219 */ /* 0x084fe40000010e00 */
[----:B---3--:R-:W-:Y:S02]  /*10f0*/  @P0 SHF.L.W.U32.HI R3, R2, R4, R3 ;  /* 0x0000000402030219 */ /* 0x008fe40000010e03 */
[----:B------:R-:W-:Y:S02]  /*1100*/  ISETP.GE.AND P0, PT, R13, RZ, PT ;  /* 0x000000ff0d00720c */ /* 0x000fe40003f06270 */
[C---:B------:R-:W-:Y:S02]  /*1110*/  SHF.L.W.U32.HI R2, R3.reuse, 0x2, R0 ;  /* 0x0000000203027819 */ /* 0x040fe40000010e00 */
[----:B------:R-:W-:Y:S02]  /*1120*/  SHF.L.U32 R3, R3, 0x2, RZ ;  /* 0x0000000203037819 */ /* 0x000fe400000006ff */
[----:B------:R-:W-:-:S02]  /*1130*/  SHF.R.S32.HI R4, RZ, 0x1f, R2 ;  /* 0x0000001fff047819 */ /* 0x000fc40000011402 */
[----:B------:R-:W-:Y:S02]  /*1140*/  LOP3.LUT R13, R2, R13, RZ, 0x3c, !PT ;  /* 0x0000000d020d7212 */ /* 0x000fe400078e3cff */
[C---:B------:R-:W-:Y:S02]  /*1150*/  LOP3.LUT R8, R4.reuse, R3, RZ, 0x3c, !PT ;  /* 0x0000000304087212 */ /* 0x040fe400078e3cff */
[----:B------:R-:W-:Y:S02]  /*1160*/  LOP3.LUT R9, R4, R2, RZ, 0x3c, !PT ;  /* 0x0000000204097212 */ /* 0x000fe400078e3cff */
[----:B------:R-:W-:Y:S02]  /*1170*/  SHF.R.U32.HI R3, RZ, 0x1e, R0 ;  /* 0x0000001eff037819 */ /* 0x000fe40000011600 */
[----:B------:R-:W-:Y:S02]  /*1180*/  ISETP.GE.AND P1, PT, R13, RZ, PT ;  /* 0x000000ff0d00720c */ /* 0x000fe40003f26270 */
[----:B------:R-:W1:Y:S01]  /*1190*/  I2F.F64.S64 R8, R8 ;  /* 0x0000000800087312 */ /* 0x000e620000301c00 */
[----:B------:R-:W-:-:S05]  /*11a0*/  LEA.HI R2, R2, R3, RZ, 0x1 ;  /* 0x0000000302027211 */ /* 0x000fca00078f08ff */
[----:B------:R-:W-:-:S04]  /*11b0*/  IMAD.MOV R0, RZ, RZ, -R2 ;  /* 0x000000ffff007224 */ /* 0x000fc800078e0a02 */
[----:B------:R-:W-:Y:S01]  /*11c0*/  @!P0 IMAD.MOV.U32 R2, RZ, RZ, R0 ;  /* 0x000000ffff028224 */ /* 0x000fe200078e0000 */
[----:B-1----:R-:W-:-:S10]  /*11d0*/  DMUL R14, R8, UR4 ;  /* 0x00000004080e7c28 */ /* 0x002fd40008000000 */
[----:B------:R-:W1:Y:S02]  /*11e0*/  F2F.F32.F64 R14, R14 ;  /* 0x0000000e000e7310 */ /* 0x000e640000301000 */
[----:B01----:R-:W-:-:S07]  /*11f0*/  FSEL R0, -R14, R14, !P1 ;  /* 0x0000000e0e007208 */ /* 0x003fce0004800100 */
.L_x_64:
[----:B------:R-:W-:Y:S05]  /*1200*/  BSYNC.RECONVERGENT B0 ;  /* 0x0000000000007941 */ /* 0x000fea0003800200 */
.L_x_63:
[----:B------:R-:W0:Y:S01]  /*1210*/  LDCU UR4, c[0x0][0x39c] ;  /* 0x00007380ff0477ac */ /* 0x000e220008000800 */
[----:B------:R-:W1:Y:S01]  /*1220*/  LDC.64 R8, c[0x0][0x380] ;  /* 0x0000e000ff087b82 */ /* 0x000e620000000a00 */
[----:B------:R-:W2:Y:S01]  /*1230*/  LDCU.64 UR8, c[0x0][0x3a0] ;  /* 0x00007400ff0877ac */ /* 0x000ea20008000a00 */
[----:B0-----:R-:W-:-:S04]  /*1240*/  IMAD R10, R5, UR4, R10 ;  /* 0x00000004050a7c24 */ /* 0x001fc8000f8e020a */
[----:B--2---:R-:W-:-:S04]  /*1250*/  IMAD R10, R10, UR8, R7 ;  /* 0x000000080a0a7c24 */ /* 0x004fc8000f8e0207 */
[----:B------:R-:W-:-:S04]  /*1260*/  IMAD R11, R10, UR9, R11 ;  /* 0x000000090a0b7c24 */ /* 0x000fc8000f8e020b */
[----:B-1----:R-:W-:-:S05]  /*1270*/  IMAD.WIDE R4, R11, 0x2, R8 ;  /* 0x000000020b047825 */ /* 0x002fca00078e0208 */
[----:B------:R-:W2:Y:S04]  /*1280*/  LDG.E.U16.CONSTANT R12, desc[UR6][R4.64+0x2] ;  /* 0x00000206040c7981 */ /* 0x000ea8000c1e9500 */
[----:B------:R0:W3:Y:S01]  /*1290*/  LDG.E.U16.CONSTANT R10, desc[UR6][R4.64] ;  /* 0x00000006040a7981 */ /* 0x0000e2000c1e9500 */
[----:B------:R-:W-:Y:S02]  /*12a0*/  IMAD.MOV.U32 R6, RZ, RZ, 0x37cbac00 ;  /* 0x37cbac00ff067424 */ /* 0x000fe400078e00ff */
[----:B------:R-:W-:Y:S01]  /*12b0*/  FMUL R3, R0, R0 ;  /* 0x0000000000037220 */ /* 0x000fe20000400000 */
[----:B------:R-:W-:Y:S02]  /*12c0*/  MOV R8, 0x394d4153 ;  /* 0x394d415300087802 */ /* 0x000fe40000000f00 */
[C---:B------:R-:W-:Y:S01]  /*12d0*/  LOP3.LUT R9, R2.reuse, 0x1, RZ, 0xc0, !PT ;  /* 0x0000000102097812 */ /* 0x040fe200078ec0ff */
[C---:B------:R-:W-:Y:S01]  /*12e0*/  FFMA R6, R3.reuse, R6, -0.0013887860113754868507 ;  /* 0xbab607ed03067423 */ /* 0x040fe20000000006 */
[C---:B------:R-:W-:Y:S01]  /*12f0*/  FFMA R7, R3.reuse, R0, RZ ;  /* 0x0000000003077223 */ /* 0x040fe200000000ff */
[----:B------:R-:W-:Y:S01]  /*1300*/  FFMA R8, R3, -R8, 0.0083327032625675201416 ;  /* 0x3c0885e403087423 */ /* 0x000fe20000000808 */
[----:B------:R-:W-:Y:S01]  /*1310*/  ISETP.NE.U32.AND P0, PT, R9, 0x1, PT ;  /* 0x000000010900780c */ /* 0x000fe20003f05070 */
[C---:B------:R-:W-:Y:S01]  /*1320*/  FFMA R6, R3.reuse, R6, 0.041666727513074874878 ;  /* 0x3d2aaabb03067423 */ /* 0x040fe20000000006 */
[----:B0-----:R-:W0:Y:S01]  /*1330*/  LDC.64 R4, c[0x0][0x390] ;  /* 0x0000e400ff047b82 */ /* 0x001e220000000a00 */
[C---:B------:R-:W-:Y:S01]  /*1340*/  FFMA R8, R3.reuse, R8, -0.16666662693023681641 ;  /* 0xbe2aaaa803087423 */ /* 0x040fe20000000008 */
[----:B------:R-:W-:Y:S01]  /*1350*/  LOP3.LUT P1, RZ, R2, 0x2, RZ, 0xc0, !PT ;  /* 0x0000000202ff7812 */ /* 0x000fe2000782c0ff */
[----:B------:R-:W-:-:S02]  /*1360*/  FFMA R6, R3, R6, -0.4999999701976776123 ;  /* 0xbeffffff03067423 */ /* 0x000fc40000000006 */
[----:B------:R-:W-:Y:S02]  /*1370*/  FFMA R7, R7, R8, R0 ;  /* 0x0000000807077223 */ /* 0x000fe40000000000 */
[----:B------:R-:W-:Y:S01]  /*1380*/  FFMA R6, R3, R6, 1 ;  /* 0x3f80000003067423 */ /* 0x000fe20000000006 */
[----:B------:R-:W-:-:S04]  /*1390*/  VIADD R3, R2, 0x1 ;  /* 0x0000000102037836 */ /* 0x000fc80000000000 */
[----:B------:R-:W-:Y:S02]  /*13a0*/  FSEL R0, R6, R7, !P0 ;  /* 0x0000000706007208 */ /* 0x000fe40004000000 */
[----:B------:R-:W-:Y:S02]  /*13b0*/  LOP3.LUT P2, RZ, R3, 0x2, RZ, 0xc0, !PT ;  /* 0x0000000203ff7812 */ /* 0x000fe4000784c0ff */
[----:B------:R-:W-:Y:S02]  /*13c0*/  FSEL R6, R7, R6, !P0 ;  /* 0x0000000607067208 */ /* 0x000fe40004000000 */
[----:B------:R-:W-:Y:S02]  /*13d0*/  FSEL R0, R0, -R0, !P1 ;  /* 0x8000000000007208 */ /* 0x000fe40004800000 */
[----:B------:R-:W-:Y:S01]  /*13e0*/  FSEL R6, R6, -R6, !P2 ;  /* 0x8000000606067208 */ /* 0x000fe20005000000 */
[----:B0-----:R-:W-:-:S04]  /*13f0*/  IMAD.WIDE R4, R11, 0x2, R4 ;  /* 0x000000020b047825 */ /* 0x001fc800078e0204 */
[----:B--2---:R-:W-:Y:S02]  /*1400*/  HADD2.F32 R7, -RZ, R12.H0_H0 ;  /* 0x2000000cff077230 */ /* 0x004fe40000004100 */
[----:B---3--:R-:W-:-:S03]  /*1410*/  HADD2.F32 R3, -RZ, R10.H0_H0 ;  /* 0x2000000aff037230 */ /* 0x008fc60000004100 */
[-C--:B------:R-:W-:Y:S01]  /*1420*/  FMUL R9, R0, R7.reuse ;  /* 0x0000000700097220 */ /* 0x080fe20000400000 */
[----:B------:R-:W-:-:S03]  /*1430*/  FMUL R7, R6, R7 ;  /* 0x0000000706077220 */ /* 0x000fc60000400000 */
[-C--:B------:R-:W-:Y:S01]  /*1440*/  FFMA R9, R6, R3.reuse, -R9 ;  /* 0x0000000306097223 */ /* 0x080fe20000000809 */
[----:B------:R-:W-:-:S04]  /*1450*/  FFMA R7, R0, R3, R7 ;  /* 0x0000000300077223 */ /* 0x000fc80000000007 */
[----:B------:R-:W-:Y:S02]  /*1460*/  F2FP.F16.F32.PACK_AB R9, RZ, R9 ;  /* 0x00000009ff09723e */ /* 0x000fe400000000ff */
[----:B------:R-:W-:-:S03]  /*1470*/  F2FP.F16.F32.PACK_AB R7, RZ, R7 ;  /* 0x00000007ff07723e */ /* 0x000fc600000000ff */
[----:B------:R-:W-:Y:S04]  /*1480*/  STG.E.U16 desc[UR6][R4.64], R9 ;  /* 0x0000000904007986 */ /* 0x000fe8000c101506 */
[----:B------:R-:W-:Y:S01]  /*1490*/  STG.E.U16 desc[UR6][R4.64+0x2], R7 ;  /* 0x0000020704007986 */ /* 0x000fe2000c101506 */
[----:B------:R-:W-:Y:S05]  /*14a0*/  EXIT ;  /* 0x000000000000794d */ /* 0x000fea0003800000 */
        .weak           $__internal_1_$__cuda_sm20_rcp_rn_f32_slowpath
        .type           $__internal_1_$__cuda_sm20_rcp_rn_f32_slowpath,@function
        .size           $__internal_1_$__cuda_sm20_rcp_rn_f32_slowpath,($__internal_2_$__cuda_sm3x_div_rn_noftz_f32_slowpath - $__internal_1_$__cuda_sm20_rcp_rn_f32_slowpath)
$__internal_1_$__cuda_sm20_rcp_rn_f32_slowpath:
[----:B------:R-:W-:Y:S01]  /*14b0*/  IMAD.SHL.U32 R2, R0, 0x2, RZ ;  /* 0x0000000200027824 */ /* 0x000fe200078e00ff */
[----:B------:R-:W-:Y:S04]  /*14c0*/  BSSY.RECONVERGENT B1, `(.L_x_66) ;  /* 0x0000030000017945 */ /* 0x000fe80003800200 */
[----:B------:R-:W-:-:S04]  /*14d0*/  SHF.R.U32.HI R13, RZ, 0x18, R2 ;  /* 0x00000018ff0d7819 */ /* 0x000fc80000011602 */
        /* <DEDUP_REMOVED lines=12> */
.L_x_67:
[----:B------:R-:W-:-:S04]  /*15a0*/  IADD3 R15, PT, PT, R13, -0xfd, RZ ;  /* 0xffffff030d0f7810 */ /* 0x000fc80007ffe0ff */
        /* <DEDUP_REMOVED lines=15> */
[----:B------:R-:W-:-:S03]  /*16a0*/  LOP3.LUT R12, R12, R3, RZ, 0xc0, !PT ;  /* 0x000000030c0c7212 */ /* 0x000fc600078ec0ff */
[----:B------:R-:W-:Y:S01]  /*16b0*/  IMAD.MOV R6, RZ, RZ, -R6 ;  /* 0x000000ffff067224 */ /* 0x000fe200078e0a06 */
[----:B------:R-:W-:-:S04]  /*16c0*/  SHF.R.U32.HI R12, RZ, R15, R12 ;  /* 0x0000000fff0c7219 */ /* 0x000fc8000001160c */
[----:B------:R-:W-:Y:S02]  /*16d0*/  LOP3.LUT P1, RZ, R6, R15, R3, 0xf8, !PT ;  /* 0x0000000f06ff7212 */ /* 0x000fe4000782f803 */
[C---:B------:R-:W-:Y:S02]  /*16e0*/  LOP3.LUT P0, RZ, R12.reuse, 0x1, RZ, 0xc0, !PT ;  /* 0x000000010cff7812 */ /* 0x040fe4000780c0ff */
[----:B------:R-:W-:-:S04]  /*16f0*/  LOP3.LUT P2, RZ, R12, 0x2, RZ, 0xc0, !PT ;  /* 0x000000020cff7812 */ /* 0x000fc8000784c0ff */
[----:B------:R-:W-:Y:S02]  /*1700*/  PLOP3.LUT P0, PT, P0, P1, P2, 0xe0, 0x0 ;  /* 0x000000000000781c */ /* 0x000fe40000703c20 */
[----:B------:R-:W-:Y:S02]  /*1710*/  LOP3.LUT P1, RZ, R0, 0x7fffff, RZ, 0xc0, !PT ;  /* 0x007fffff00ff7812 */ /* 0x000fe4000782c0ff */
[----:B------:R-:W-:-:S04]  /*1720*/  SEL R2, RZ, 0x1, !P0 ;  /* 0x00000001ff027807 */ /* 0x000fc80004000000 */
[----:B------:R-:W-:-:S04]  /*1730*/  IADD3 R2, PT, PT, -R2, RZ, RZ ;  /* 0x000000ff02027210 */ /* 0x000fc80007ffe1ff */
[----:B------:R-:W-:Y:S01]  /*1740*/  ISETP.GE.AND P0, PT, R2, RZ, PT ;  /* 0x000000ff0200720c */ /* 0x000fe20003f06270 */
[----:B------:R-:W-:-:S05]  /*1750*/  VIADD R2, R13, 0xffffff04 ;  /* 0xffffff040d027836 */ /* 0x000fca0000000000 */
[----:B------:R-:W-:-:S07]  /*1760*/  SHF.R.U32.HI R3, RZ, R2, R3 ;  /* 0x00000002ff037219 */ /* 0x000fce0000011603 */
[----:B------:R-:W-:-:S05]  /*1770*/  @!P0 VIADD R3, R3, 0x1 ;  /* 0x0000000103038836 */ /* 0x000fca0000000000 */
[----:B------:R-:W-:-:S04]  /*1780*/  @!P1 SHF.L.U32 R3, R3, 0x1, RZ ;  /* 0x0000000103039819 */ /* 0x000fc800000006ff */
[----:B------:R-:W-:Y:S01]  /*1790*/  LOP3.LUT R3, R3, 0x80000000, R0, 0xf8, !PT ;  /* 0x8000000003037812 */ /* 0x000fe200078ef800 */
[----:B------:R-:W-:Y:S06]  /*17a0*/  BRA `(.L_x_68) ;  /* 0x0000000000047947 */ /* 0x000fec0003800000 */
.L_x_69:
[----:B------:R0:W1:Y:S02]  /*17b0*/  MUFU.RCP R3, R0 ;  /* 0x0000000000037308 */ /* 0x0000640000001000 */
.L_x_68:
[----:B------:R-:W-:Y:S05]  /*17c0*/  BSYNC.RECONVERGENT B1 ;  /* 0x0000000000017941 */ /* 0x000fea0003800200 */
.L_x_66:
[----:B-1----:R-:W-:Y:S02]  /*17d0*/  IMAD.MOV.U32 R13, RZ, RZ, R3 ;  /* 0x000000ffff0d7224 */ /* 0x002fe400078e0003 */
[----:B------:R-:W-:Y:S02]  /*17e0*/  HFMA2 R3, -RZ, RZ, 0, 0 ;  /* 0x00000000ff037431 */ /* 0x000fe400000001ff */
[----:B------:R-:W-:-:S04]  /*17f0*/  IMAD.MOV.U32 R2, RZ, RZ, R4 ;  /* 0x000000ffff027224 */ /* 0x000fc800078e0004 */
[----:B0-----:R-:W-:Y:S05]  /*1800*/  RET.REL.NODEC R2 `(_Z11rope_kernelPK6__halfPKiPS_iiiif) ;  /* 0xffffffe402fc7950 */ /* 0x001fea0003c3ffff */
        .weak           $__internal_2_$__cuda_sm3x_div_rn_noftz_f32_slowpath
        .type           $__internal_2_$__cuda_sm3x_div_rn_noftz_f32_slowpath,@function
        .size           $__internal_2_$__cuda_sm3x_div_rn_noftz_f32_slowpath,(.L_x_135 - $__internal_2_$__cuda_sm3x_div_rn_noftz_f32_slowpath)
$__internal_2_$__cuda_sm3x_div_rn_noftz_f32_slowpath:
[----:B------:R-:W-:Y:S01]  /*1810*/  SHF.R.U32.HI R8, RZ, 0x17, R13 ;  /* 0x00000017ff087819 */ /* 0x000fe2000001160d */
[----:B------:R-:W-:Y:S01]  /*1820*/  BSSY.RECONVERGENT B1, `(.L_x_70) ;  /* 0x0000064000017945 */ /* 0x000fe20003800200 */
[----:B------:R-:W-:Y:S02]  /*1830*/  SHF.R.U32.HI R3, RZ, 0x17, R0 ;  /* 0x00000017ff037819 */ /* 0x000fe40000011600 */
[----:B------:R-:W-:Y:S02]  /*1840*/  LOP3.LUT R8, R8, 0xff, RZ, 0xc0, !PT ;  /* 0x000000ff08087812 */ /* 0x000fe400078ec0ff */
[----:B------:R-:W-:Y:S02]  /*1850*/  LOP3.LUT R14, R3, 0xff, RZ, 0xc0, !PT ;  /* 0x000000ff030e7812 */ /* 0x000fe400078ec0ff */
[----:B------:R-:W-:Y:S01]  /*1860*/  MOV R9, R0 ;  /* 0x0000000000097202 */ /* 0x000fe20000000f00 */
[----:B------:R-:W-:Y:S02]  /*1870*/  VIADD R12, R8, 0xffffffff ;  /* 0xffffffff080c7836 */ /* 0x000fe40000000000 */
[----:B------:R-:W-:-:S03]  /*1880*/  VIADD R15, R14, 0xffffffff ;  /* 0xffffffff0e0f7836 */ /* 0x000fc60000000000 */
[----:B------:R-:W-:-:S04]  /*1890*/  ISETP.GT.U32.AND P0, PT, R12, 0xfd, PT ;  /* 0x000000fd0c00780c */ /* 0x000fc80003f04070 */
[----:B------:R-:W-:-:S13]  /*18a0*/  ISETP.GT.U32.OR P0, PT, R15, 0xfd, P0 ;  /* 0x000000fd0f00780c */ /* 0x000fda0000704470 */
[----:B------:R-:W-:Y:S01]  /*18b0*/  @!P0 IMAD.MOV.U32 R6, RZ, RZ, RZ ;  /* 0x000000ffff068224 */ /* 0x000fe200078e00ff */
[----:B------:R-:W-:Y:S06]  /*18c0*/  @!P0 BRA `(.L_x_71) ;  /* 0x0000000000608947 */ /* 0x000fec0003800000 */
[----:B------:R-:W-:Y:S01]  /*18d0*/  FSETP.GTU.FTZ.AND P0, PT, |R0|, +INF , PT ;  /* 0x7f8000000000780b */ /* 0x000fe20003f1c200 */
[----:B------:R-:W-:Y:S01]  /*18e0*/  IMAD.MOV.U32 R3, RZ, RZ, R13 ;  /* 0x000000ffff037224 */ /* 0x000fe200078e000d */
[----:B------:R-:W-:-:S04]  /*18f0*/  FSETP.GTU.FTZ.AND P1, PT, |R13|, +INF , PT ;  /* 0x7f8000000d00780b */ /* 0x000fc80003f3c200 */
[----:B------:R-:W-:-:S13]  /*1900*/  PLOP3.LUT P0, PT, P0, P1, PT, 0xf8, 0x8f ;  /* 0x00000000008f781c */ /* 0x000fda0000703f70 */
[----:B------:R-:W-:Y:S05]  /*1910*/  @P0 BRA `(.L_x_72) ;  /* 0x00000004004c0947 */ /* 0x000fea0003800000 */
[----:B------:R-:W-:-:S13]  /*1920*/  LOP3.LUT P0, RZ, R13, 0x7fffffff, R9, 0xc8, !PT ;  /* 0x7fffffff0dff7812 */ /* 0x000fda000780c809 */
[----:B------:R-:W-:Y:S05]  /*1930*/  @!P0 BRA `(.L_x_73) ;  /* 0x00000004003c8947 */ /* 0x000fea0003800000 */
[C---:B------:R-:W-:Y:S02]  /*1940*/  FSETP.NEU.FTZ.AND P2, PT, |R0|.reuse, +INF , PT ;  /* 0x7f8000000000780b */ /* 0x040fe40003f5d200 */
[----:B------:R-:W-:Y:S02]  /*1950*/  FSETP.NEU.FTZ.AND P1, PT, |R3|, +INF , PT ;  /* 0x7f8000000300780b */ /* 0x000fe40003f3d200 */
[----:B------:R-:W-:-:S11]  /*1960*/  FSETP.NEU.FTZ.AND P0, PT, |R0|, +INF , PT ;  /* 0x7f8000000000780b */ /* 0x000fd60003f1d200 */
[----:B------:R-:W-:Y:S05]  /*1970*/  @!P1 BRA !P2, `(.L_x_73) ;  /* 0x00000004002c9947 */ /* 0x000fea0005000000 */
[----:B------:R-:W-:-:S04]  /*1980*/  LOP3.LUT P2, RZ, R9, 0x7fffffff, RZ, 0xc0, !PT ;  /* 0x7fffffff09ff7812 */ /* 0x000fc8000784c0ff */
[----:B------:R-:W-:-:S13]  /*1990*/  PLOP3.LUT P1, PT, P1, P2, PT, 0x2f, 0xf2 ;  /* 0x0000000000f2781c */ /* 0x000fda0000f24577 */
[----:B------:R-:W-:Y:S05]  /*19a0*/  @P1 BRA `(.L_x_74) ;  /* 0x0000000400181947 */ /* 0x000fea0003800000 */
[----:B------:R-:W-:-:S04]  /*19b0*/  LOP3.LUT P1, RZ, R13, 0x7fffffff, RZ, 0xc0, !PT ;  /* 0x7fffffff0dff7812 */ /* 0x000fc8000782c0ff */
[----:B------:R-:W-:-:S13]  /*19c0*/  PLOP3.LUT P0, PT, P0, P1, PT, 0x2f, 0xf2 ;  /* 0x0000000000f2781c */ /* 0x000fda0000702577 */
[----:B------:R-:W-:Y:S05]  /*19d0*/  @P0 BRA `(.L_x_75) ;  /* 0x0000000400000947 */ /* 0x000fea0003800000 */
[----:B------:R-:W-:Y:S02]  /*19e0*/  ISETP.GE.AND P0, PT, R15, RZ, PT ;  /* 0x000000ff0f00720c */ /* 0x000fe40003f06270 */
[----:B------:R-:W-:-:S11]  /*19f0*/  ISETP.GE.AND P1, PT, R12, RZ, PT ;  /* 0x000000ff0c00720c */ /* 0x000fd60003f26270 */
[----:B------:R-:W-:Y:S01]  /*1a00*/  @P0 MOV R6, RZ ;  /* 0x000000ff00060202 */ /* 0x000fe20000000f00 */
[----:B------:R-:W-:Y:S02]  /*1a10*/  @!P0 IMAD.MOV.U32 R6, RZ, RZ, -0x40 ;  /* 0xffffffc0ff068424 */ /* 0x000fe400078e00ff */
[----:B------:R-:W-:Y:S01]  /*1a20*/  @!P0 FFMA R9, R0, 1.84467440737095516160e+19, RZ ;  /* 0x5f80000000098823 */ /* 0x000fe200000000ff */
[----:B------:R-:W-:Y:S01]  /*1a30*/  @!P1 FFMA R13, R3, 1.84467440737095516160e+19, RZ ;  /* 0x5f800000030d9823 */ /* 0x000fe200000000ff */
[----:B------:R-:W-:-:S07]  /*1a40*/  @!P1 VIADD R6, R6, 0x40 ;  /* 0x0000004006069836 */ /* 0x000fce0000000000 */
.L_x_71:
[----:B------:R-:W-:Y:S01]  /*1a50*/  LEA R0, R8, 0xc0800000, 0x17 ;  /* 0xc080000008007811 */ /* 0x000fe200078eb8ff */
[----:B------:R-:W-:Y:S01]  /*1a60*/  VIADD R3, R14, 0xffffff81 ;  /* 0xffffff810e037836 */ /* 0x000fe20000000000 */
[----:B------:R-:W-:Y:S02]  /*1a70*/  BSSY.RECONVERGENT B2, `(.L_x_76) ;  /* 0x0000035000027945 */ /* 0x000fe40003800200 */
[----:B------:R-:W-:Y:S01]  /*1a80*/  IADD3 R13, PT, PT, -R0, R13, RZ ;  /* 0x0000000d000d7210 */ /* 0x000fe20007ffe1ff */
[----:B------:R-:W-:-:S03]  /*1a90*/  IMAD R0, R3, -0x800000, R9 ;  /* 0xff80000003007824 */ /* 0x000fc600078e0209 */
[----:B------:R-:W0:Y:S01]  /*1aa0*/  MUFU.RCP R12, R13 ;  /* 0x0000000d000c7308 */ /* 0x000e220000001000 */
[----:B------:R-:W-:-:S04]  /*1ab0*/  FADD.FTZ R15, -R13, -RZ ;  /* 0x800000ff0d0f7221 */ /* 0x000fc80000010100 */
[----:B0-----:R-:W-:-:S04]  /*1ac0*/  FFMA R17, R12, R15, 1 ;  /* 0x3f8000000c117423 */ /* 0x001fc8000000000f */
[----:B------:R-:W-:-:S04]  /*1ad0*/  FFMA R14, R12, R17, R12 ;  /* 0x000000110c0e7223 */ /* 0x000fc8000000000c */
[----:B------:R-:W-:-:S04]  /*1ae0*/  FFMA R9, R0, R14, RZ ;  /* 0x0000000e00097223 */ /* 0x000fc800000000ff */
[----:B------:R-:W-:-:S04]  /*1af0*/  FFMA R12, R15, R9, R0 ;  /* 0x000000090f0c7223 */ /* 0x000fc80000000000 */
[----:B------:R-:W-:Y:S01]  /*1b00*/  FFMA R17, R14, R12, R9 ;  /* 0x0000000c0e117223 */ /* 0x000fe20000000009 */
[----:B------:R-:W-:-:S03]  /*1b10*/  IADD3 R9, PT, PT, R3, 0x7f, -R8 ;  /* 0x0000007f03097810 */ /* 0x000fc60007ffe808 */
[----:B------:R-:W-:Y:S02]  /*1b20*/  FFMA R12, R15, R17, R0 ;  /* 0x000000110f0c7223 */ /* 0x000fe40000000000 */
[----:B------:R-:W-:Y:S02]  /*1b30*/  IMAD.IADD R9, R9, 0x1, R6 ;  /* 0x0000000109097824 */ /* 0x000fe400078e0206 */
[----:B------:R-:W-:-:S05]  /*1b40*/  FFMA R0, R14, R12, R17 ;  /* 0x0000000c0e007223 */ /* 0x000fca0000000011 */
[----:B------:R-:W-:-:S04]  /*1b50*/  SHF.R.U32.HI R3, RZ, 0x17, R0 ;  /* 0x00000017ff037819 */ /* 0x000fc80000011600 */
[----:B------:R-:W-:-:S04]  /*1b60*/  LOP3.LUT R3, R3, 0xff, RZ, 0xc0, !PT ;  /* 0x000000ff03037812 */ /* 0x000fc800078ec0ff */
[----:B------:R-:W-:-:S05]  /*1b70*/  IADD3 R13, PT, PT, R3, R9, RZ ;  /* 0x00000009030d7210 */ /* 0x000fca0007ffe0ff */
[----:B------:R-:W-:-:S05]  /*1b80*/  VIADD R3, R13, 0xffffffff ;  /* 0xffffffff0d037836 */ /* 0x000fca0000000000 */
[----:B------:R-:W-:-:S13]  /*1b90*/  ISETP.GE.U32.AND P0, PT, R3, 0xfe, PT ;  /* 0x000000fe0300780c */ /* 0x000fda0003f06070 */
[----:B------:R-:W-:Y:S05]  /*1ba0*/  @!P0 BRA `(.L_x_77) ;  /* 0x0000000000808947 */ /* 0x000fea0003800000 */
[----:B------:R-:W-:-:S13]  /*1bb0*/  ISETP.GT.AND P0, PT, R13, 0xfe, PT ;  /* 0x000000fe0d00780c */ /* 0x000fda0003f04270 */
[----:B------:R-:W-:Y:S05]  /*1bc0*/  @P0 BRA `(.L_x_78) ;  /* 0x00000000006c0947 */ /* 0x000fea0003800000 */
[----:B------:R-:W-:-:S13]  /*1bd0*/  ISETP.GE.AND P0, PT, R13, 0x1, PT ;  /* 0x000000010d00780c */ /* 0x000fda0003f06270 */
[----:B------:R-:W-:Y:S05]  /*1be0*/  @P0 BRA `(.L_x_79) ;  /* 0x0000000000740947 */ /* 0x000fea0003800000 */
[----:B------:R-:W-:Y:S02]  /*1bf0*/  ISETP.GE.AND P0, PT, R13, -0x18, PT ;  /* 0xffffffe80d00780c */ /* 0x000fe40003f06270 */
[----:B------:R-:W-:-:S11]  /*1c00*/  LOP3.LUT R0, R0, 0x80000000, RZ, 0xc0, !PT ;  /* 0x8000000000007812 */ /* 0x000fd600078ec0ff */
[----:B------:R-:W-:Y:S05]  /*1c10*/  @!P0 BRA `(.L_x_79) ;  /* 0x0000000000688947 */ /* 0x000fea0003800000 */
[CCC-:B------:R-:W-:Y:S01]  /*1c20*/  FFMA.RZ R3, R14.reuse, R12.reuse, R17.reuse ;  /* 0x0000000c0e037223 */ /* 0x1c0fe2000000c011 */
[C---:B------:R-:W-:Y:S02]  /*1c30*/  VIADD R9, R13.reuse, 0x20 ;  /* 0x000000200d097836 */ /* 0x040fe40000000000 */
[CCC-:B------:R-:W-:Y:S01]  /*1c40*/  FFMA.RM R6, R14.reuse, R12.reuse, R17.reuse ;  /* 0x0000000c0e067223 */ /* 0x1c0fe20000004011 */
[----:B------:R-:W-:Y:S02]  /*1c50*/  ISETP.NE.AND P2, PT, R13, RZ, PT ;  /* 0x000000ff0d00720c */ /* 0x000fe40003f45270 */
[----:B------:R-:W-:Y:S01]  /*1c60*/  LOP3.LUT R8, R3, 0x7fffff, RZ, 0xc0, !PT ;  /* 0x007fffff03087812 */ /* 0x000fe200078ec0ff */
[----:B------:R-:W-:Y:S01]  /*1c70*/  FFMA.RP R3, R14, R12, R17 ;  /* 0x0000000c0e037223 */ /* 0x000fe20000008011 */
[----:B------:R-:W-:Y:S02]  /*1c80*/  ISETP.NE.AND P1, PT, R13, RZ, PT ;  /* 0x000000ff0d00720c */ /* 0x000fe40003f25270 */
[----:B------:R-:W-:-:S02]  /*1c90*/  LOP3.LUT R8, R8, 0x800000, RZ, 0xfc, !PT ;  /* 0x0080000008087812 */ /* 0x000fc400078efcff */
[----:B------:R-:W-:Y:S02]  /*1ca0*/  IADD3 R12, PT, PT, -R13, RZ, RZ ;  /* 0x000000ff0d0c7210 */ /* 0x000fe40007ffe1ff */
[----:B------:R-:W-:Y:S02]  /*1cb0*/  SHF.L.U32 R9, R8, R9, RZ ;  /* 0x0000000908097219 */ /* 0x000fe400000006ff */
[----:B------:R-:W-:Y:S02]  /*1cc0*/  FSETP.NEU.FTZ.AND P0, PT, R3, R6, PT ;  /* 0x000000060300720b */ /* 0x000fe40003f1d000 */
[----:B------:R-:W-:Y:S02]  /*1cd0*/  SEL R3, R12, RZ, P2 ;  /* 0x000000ff0c037207 */ /* 0x000fe40001000000 */
[----:B------:R-:W-:Y:S02]  /*1ce0*/  ISETP.NE.AND P1, PT, R9, RZ, P1 ;  /* 0x000000ff0900720c */ /* 0x000fe40000f25270 */
[----:B------:R-:W-:-:S02]  /*1cf0*/  SHF.R.U32.HI R3, RZ, R3, R8 ;  /* 0x00000003ff037219 */ /* 0x000fc40000011608 */
[----:B------:R-:W-:Y:S02]  /*1d00*/  PLOP3.LUT P0, PT, P0, P1, PT, 0xf8, 0x8f ;  /* 0x00000000008f781c */ /* 0x000fe40000703f70 */
[----:B------:R-:W-:Y:S02]  /*1d10*/  SHF.R.U32.HI R9, RZ, 0x1, R3 ;  /* 0x00000001ff097819 */ /* 0x000fe40000011603 */
[----:B------:R-:W-:-:S04]  /*1d20*/  SEL R6, RZ, 0x1, !P0 ;  /* 0x00000001ff067807 */ /* 0x000fc80004000000 */
[----:B------:R-:W-:-:S04]  /*1d30*/  LOP3.LUT R6, R6, 0x1, R9, 0xf8, !PT ;  /* 0x0000000106067812 */ /* 0x000fc800078ef809 */
[----:B------:R-:W-:-:S05]  /*1d40*/  LOP3.LUT R6, R6, R3, RZ, 0xc0, !PT ;  /* 0x0000000306067212 */ /* 0x000fca00078ec0ff */
[----:B------:R-:W-:-:S05]  /*1d50*/  IMAD.IADD R9, R9, 0x1, R6 ;  /* 0x0000000109097824 */ /* 0x000fca00078e0206 */
[----:B------:R-:W-:Y:S01]  /*1d60*/  LOP3.LUT R0, R9, R0, RZ, 0xfc, !PT ;  /* 0x0000000009007212 */ /* 0x000fe200078efcff */
[----:B------:R-:W-:Y:S06]  /*1d70*/  BRA `(.L_x_79) ;  /* 0x0000000000107947 */ /* 0x000fec0003800000 */
.L_x_78:
[----:B------:R-:W-:-:S04]  /*1d80*/  LOP3.LUT R0, R0, 0x80000000, RZ, 0xc0, !PT ;  /* 0x8000000000007812 */ /* 0x000fc800078ec0ff */
[----:B------:R-:W-:Y:S01]  /*1d90*/  LOP3.LUT R0, R0, 0x7f800000, RZ, 0xfc, !PT ;  /* 0x7f80000000007812 */ /* 0x000fe200078efcff */
[----:B------:R-:W-:Y:S06]  /*1da0*/  BRA `(.L_x_79) ;  /* 0x0000000000047947 */ /* 0x000fec0003800000 */
.L_x_77:
[----:B------:R-:W-:-:S07]  /*1db0*/  IMAD R0, R9, 0x800000, R0 ;  /* 0x0080000009007824 */ /* 0x000fce00078e0200 */
.L_x_79:
[----:B------:R-:W-:Y:S05]  /*1dc0*/  BSYNC.RECONVERGENT B2 ;  /* 0x0000000000027941 */ /* 0x000fea0003800200 */
.L_x_76:
[----:B------:R-:W-:Y:S05]  /*1dd0*/  BRA `(.L_x_80) ;  /* 0x0000000000207947 */ /* 0x000fea0003800000 */
.L_x_75:
[----:B------:R-:W-:-:S04]  /*1de0*/  LOP3.LUT R0, R13, 0x80000000, R9, 0x48, !PT ;  /* 0x800000000d007812 */ /* 0x000fc800078e4809 */
[----:B------:R-:W-:Y:S01]  /*1df0*/  LOP3.LUT R0, R0, 0x7f800000, RZ, 0xfc, !PT ;  /* 0x7f80000000007812 */ /* 0x000fe200078efcff */
[----:B------:R-:W-:Y:S06]  /*1e00*/  BRA `(.L_x_80) ;  /* 0x0000000000147947 */ /* 0x000fec0003800000 */
.L_x_74:
[----:B------:R-:W-:Y:S01]  /*1e10*/  LOP3.LUT R0, R13, 0x80000000, R9, 0x48, !PT ;  /* 0x800000000d007812 */ /* 0x000fe200078e4809 */
[----:B------:R-:W-:Y:S06]  /*1e20*/  BRA `(.L_x_80) ;  /* 0x00000000000c7947 */ /* 0x000fec0003800000 */
.L_x_73:
[----:B------:R-:W0:Y:S01]  /*1e30*/  MUFU.RSQ R0, -QNAN ;  /* 0xffc0000000007908 */ /* 0x000e220000001400 */
[----:B------:R-:W-:Y:S05]  /*1e40*/  BRA `(.L_x_80) ;  /* 0x0000000000047947 */ /* 0x000fea0003800000 */
.L_x_72:
[----:B------:R-:W-:-:S07]  /*1e50*/  FADD.FTZ R0, R0, R3 ;  /* 0x0000000300007221 */ /* 0x000fce0000010000 */
.L_x_80:
[----:B------:R-:W-:Y:S05]  /*1e60*/  BSYNC.RECONVERGENT B1 ;  /* 0x0000000000017941 */ /* 0x000fea0003800200 */
.L_x_70:
[----:B------:R-:W-:Y:S01]  /*1e70*/  MOV R8, R4 ;  /* 0x0000000400087202 */ /* 0x000fe20000000f00 */
[----:B------:R-:W-:-:S04]  /*1e80*/  IMAD.MOV.U32 R9, RZ, RZ, 0x0 ;  /* 0x00000000ff097424 */ /* 0x000fc800078e00ff */
[----:B0-----:R-:W-:Y:S05]  /*1e90*/  RET.REL.NODEC R8 `(_Z11rope_kernelPK6__halfPKiPS_iiiif) ;  /* 0xffffffe008587950 */ /* 0x001fea0003c3ffff */
.L_x_81:
        /* <DEDUP_REMOVED lines=14> */
.L_x_135:


//--------------------- .text._Z13swiglu_kernelPK6__halfS1_PS_i --------------------------
	.section	.text._Z13swiglu_kernelPK6__halfS1_PS_i,"ax",@progbits
	.align	128
        .global         _Z13swiglu_kernelPK6__halfS1_PS_i
        .type           _Z13swiglu_kernelPK6__halfS1_PS_i,@function
        .size           _Z13swiglu_kernelPK6__halfS1_PS_i,(.L_x_136 - _Z13swiglu_kernelPK6__halfS1_PS_i)
        .other          _Z13swiglu_kernelPK6__halfS1_PS_i,@"STO_CUDA_ENTRY STV_DEFAULT"
_Z13swiglu_kernelPK6__halfS1_PS_i:
.text._Z13swiglu_kernelPK6__halfS1_PS_i:
[----:B------:R-:W-:Y:S01]  /*0000*/  LDC R1, c[0x0][0x37c] ;  /* 0x0000df00ff017b82 */ /* 0x000fe20000000800 */
[----:B------:R-:W0:Y:S07]  /*0010*/  S2R R3, SR_TID.X ;  /* 0x0000000000037919 */ /* 0x000e2e0000002100 */
[----:B------:R-:W0:Y:S01]  /*0020*/  S2UR UR5, SR_CTAID.X ;  /* 0x00000000000579c3 */ /* 0x000e220000002500 */
[----:B------:R-:W1:Y:S01]  /*0030*/  LDCU UR4, c[0x0][0x398] ;  /* 0x00007300ff0477ac */ /* 0x000e620008000800 */
[----:B------:R-:W-:Y:S01]  /*0040*/  BSSY.RECONVERGENT B0, `(.L_x_82) ;  /* 0x000004f000007945 */ /* 0x000fe20003800200 */
[----:B------:R-:W2:Y:S05]  /*0050*/  LDCU.64 UR6, c[0x0][0x358] ;  /* 0x00006b00ff0677ac */ /* 0x000eaa0008000a00 */
[----:B------:R-:W0:Y:S01]  /*0060*/  LDC R12, c[0x0][0x360] ;  /* 0x0000d800ff0c7b82 */ /* 0x000e220000000800 */
[----:B-1----:R-:W-:-:S04]  /*0070*/  ULEA.HI UR4, UR4, UR4, URZ, 0x1 ;  /* 0x0000000404047291 */ /* 0x002fc8000f8f08ff */
[----:B------:R-:W-:Y:S01]  /*0080*/  USHF.R.S32.HI UR4, URZ, 0x1, UR4 ;  /* 0x00000001ff047899 */ /* 0x000fe20008011404 */
[----:B0-----:R-:W-:-:S05]  /*0090*/  IMAD R10, R12, UR5, R3 ;  /* 0x000000050c0a7c24 */ /* 0x001fca000f8e0203 */
[----:B------:R-:W-:-:S13]  /*00a0*/  ISETP.GE.AND P0, PT, R10, UR4, PT ;  /* 0x000000040a007c0c */ /* 0x000fda000bf06270 */
[----:B--2---:R-:W-:Y:S05]  /*00b0*/  @P0 BRA `(.L_x_83) ;  /* 0x00000004001c0947 */ /* 0x004fea0003800000 */
[----:B------:R-:W0:Y:S01]  /*00c0*/  LDC.64 R8, c[0x0][0x390] ;  /* 0x0000e400ff087b82 */ /* 0x000e220000000a00 */
[----:B------:R-:W1:Y:S01]  /*00d0*/  LDCU UR5, c[0x0][0x370] ;  /* 0x00006e00ff0577ac */ /* 0x000e620008000800 */
[----:B------:R-:W-:-:S06]  /*00e0*/  MOV R11, R10 ;  /* 0x0000000a000b7202 */ /* 0x000fcc0000000f00 */
[----:B------:R-:W2:Y:S08]  /*00f0*/  LDC.64 R6, c[0x0][0x380] ;  /* 0x0000e000ff067b82 */ /* 0x000eb00000000a00 */
[----:B------:R-:W3:Y:S01]  /*0100*/  LDC.64 R4, c[0x0][0x388] ;  /* 0x0000e200ff047b82 */ /* 0x000ee20000000a00 */
[----:B-1----:R-:W-:-:S07]  /*0110*/  IMAD R12, R12, UR5, RZ ;  /* 0x000000050c0c7c24 */ /* 0x002fce000f8e02ff */
.L_x_88:
[----:B--2---:R-:W-:-:S05]  /*0120*/  IMAD.WIDE R14, R11, 0x4, R6 ;  /* 0x000000040b0e7825 */ /* 0x004fca00078e0206 */
[----:B------:R-:W2:Y:S01]  /*0130*/  LDG.E.CONSTANT R0, desc[UR6][R14.64] ;  /* 0x000000060e007981 */ /* 0x000ea2000c1e9900 */
[----:B-1-3--:R-:W-:-:S06]  /*0140*/  IMAD.WIDE R16, R11, 0x4, R4 ;  /* 0x000000040b107825 */ /* 0x00afcc00078e0204 */
[----:B------:R1:W3:Y:S01]  /*0150*/  LDG.E.CONSTANT R16, desc[UR6][R16.64] ;  /* 0x0000000610107981 */ /* 0x0002e2000c1e9900 */
[----:B------:R-:W-:Y:S02]  /*0160*/  HFMA2 R18, -RZ, RZ, 3.7421875, 0 ;  /* 0x437c0000ff127431 */ /* 0x000fe400000001ff */
[----:B------:R-:W-:Y:S01]  /*0170*/  IMAD.MOV.U32 R3, RZ, RZ, 0x3bbb989d ;  /* 0x3bbb989dff037424 */ /* 0x000fe200078e00ff */
[----:B------:R-:W-:Y:S01]  /*0180*/  BSSY.RECONVERGENT B1, `(.L_x_84) ;  /* 0x000001c000017945 */ /* 0x000fe20003800200 */
[--C-:B--2---:R-:W-:Y:S02]  /*0190*/  HADD2.F32 R2, -RZ, R0.reuse.H0_H0 ;  /* 0x20000000ff027230 */ /* 0x104fe40000004100 */
[----:B------:R-:W-:-:S03]  /*01a0*/  HADD2.F32 R0, -RZ, R0.H1_H1 ;  /* 0x30000000ff007230 */ /* 0x000fc60000004100 */
[----:B------:R-:W-:-:S04]  /*01b0*/  FFMA.SAT R3, R2, -R3, 0.5 ;  /* 0x3f00000002037423 */ /* 0x000fc80000002803 */
[----:B------:R-:W-:-:S04]  /*01c0*/  FFMA.RM R3, R3, R18, 12582913 ;  /* 0x4b40000103037423 */ /* 0x000fc80000004012 */
[C---:B------:R-:W-:Y:S01]  /*01d0*/  FADD R13, R3.reuse, -12583039 ;  /* 0xcb40007f030d7421 */ /* 0x040fe20000000000 */
[----:B------:R-:W-:-:S03]  /*01e0*/  IMAD.SHL.U32 R3, R3, 0x800000, RZ ;  /* 0x0080000003037824 */ /* 0x000fc600078e00ff */
[----:B------:R-:W-:-:S04]  /*01f0*/  FFMA R13, R2, -1.4426950216293334961, -R13 ;  /* 0xbfb8aa3b020d7823 */ /* 0x000fc8000000080d */
[----:B------:R-:W-:Y:S01]  /*0200*/  FFMA R18, R2, -1.925963033500011079e-08, R13 ;  /* 0xb2a5706002127823 */ /* 0x000fe2000000000d */
[----:B------:R-:W-:Y:S01]  /*0210*/  MOV R13, R11 ;  /* 0x0000000b000d7202 */ /* 0x000fe20000000f00 */
[----:B------:R-:W-:-:S04]  /*0220*/  IMAD.IADD R11, R12, 0x1, R11 ;  /* 0x000000010c0b7824 */ /* 0x000fc800078e020b */
[----:B------:R-:W1:Y:S01]  /*0230*/  MUFU.EX2 R18, R18 ;  /* 0x0000001200127308 */ /* 0x000e620000000800 */
[----:B------:R-:W-:Y:S01]  /*0240*/  ISETP.GE.AND P2, PT, R11, UR4, PT ;  /* 0x000000040b007c0c */ /* 0x000fe2000bf46270 */
[----:B-1----:R-:W-:-:S06]  /*0250*/  FFMA R17, R3, R18, 1 ;  /* 0x3f80000003117423 */ /* 0x002fcc0000000012 */
[----:B------:R-:W1:Y:S08]  /*0260*/  MUFU.RCP R3, R17 ;  /* 0x0000001100037308 */ /* 0x000e700000001000 */
[----:B------:R-:W2:Y:S01]  /*0270*/  FCHK P0, R2, R17 ;  /* 0x0000001102007302 */ /* 0x000ea20000000000 */
[----:B-1----:R-:W-:-:S04]  /*0280*/  FFMA R14, -R17, R3, 1 ;  /* 0x3f800000110e7423 */ /* 0x002fc80000000103 */
[----:B------:R-:W-:-:S04]  /*0290*/  FFMA R3, R3, R14, R3 ;  /* 0x0000000e03037223 */ /* 0x000fc80000000003 */
[----:B------:R-:W-:-:S04]  /*02a0*/  FFMA R14, R2, R3, RZ ;  /* 0x00000003020e7223 */ /* 0x000fc800000000ff */
[----:B------:R-:W-:-:S04]  /*02b0*/  FFMA R15, -R17, R14, R2 ;  /* 0x0000000e110f7223 */ /* 0x000fc80000000102 */
[----:B------:R-:W-:Y:S01]  /*02c0*/  FFMA R14, R3, R15, R14 ;  /* 0x0000000f030e7223 */ /* 0x000fe2000000000e */
[--C-:B---3--:R-:W-:Y:S02]  /*02d0*/  HADD2.F32 R15, -RZ, R16.reuse.H0_H0 ;  /* 0x20000010ff0f7230 */ /* 0x108fe40000004100 */
[----:B------:R-:W-:Y:S01]  /*02e0*/  HADD2.F32 R16, -RZ, R16.H1_H1 ;  /* 0x30000010ff107230 */ /* 0x000fe20000004100 */
[----:B--2---:R-:W-:Y:S06]  /*02f0*/  @!P0 BRA `(.L_x_85) ;  /* 0x0000000000108947 */ /* 0x004fec0003800000 */
[----:B------:R-:W-:Y:S02]  /*0300*/  MOV R3, R17 ;  /* 0x0000001100037202 */ /* 0x000fe40000000f00 */
[----:B------:R-:W-:-:S07]  /*0310*/  MOV R18, 0x330 ;  /* 0x0000033000127802 */ /* 0x000fce0000000f00 */
[----:B0-----:R-:W-:Y:S05]  /*0320*/  CALL.REL.NOINC `($__internal_3_$__cuda_sm3x_div_rn_noftz_f32_slowpath) ;  /* 0x00000004002c7944 */ /* 0x001fea0003c00000 */
[----:B------:R-:W-:-:S07]  /*0330*/  IMAD.MOV.U32 R14, RZ, RZ, R2 ;  /* 0x000000ffff0e7224 */ /* 0x000fce00078e0002 */
.L_x_85:
[----:B------:R-:W-:Y:S05]  /*0340*/  BSYNC.RECONVERGENT B1 ;  /* 0x0000000000017941 */ /* 0x000fea0003800200 */
.L_x_84:
[----:B------:R-:W-:Y:S02]  /*0350*/  HFMA2 R3, -RZ, RZ, 0.96630859375, -0.0022525787353515625 ;  /* 0x3bbb989dff037431 */ /* 0x000fe400000001ff */
[----:B------:R-:W-:Y:S01]  /*0360*/  IMAD.MOV.U32 R17, RZ, RZ, 0x437c0000 ;  /* 0x437c0000ff117424 */ /* 0x000fe200078e00ff */
[----:B------:R-:W-:Y:S02]  /*0370*/  BSSY.RECONVERGENT B1, `(.L_x_86) ;  /* 0x0000015000017945 */ /* 0x000fe40003800200 */
[----:B------:R-:W-:-:S04]  /*0380*/  FFMA.SAT R2, R0, -R3, 0.5 ;  /* 0x3f00000000027423 */ /* 0x000fc80000002803 */
[----:B------:R-:W-:-:S04]  /*0390*/  FFMA.RM R2, R2, R17, 12582913 ;  /* 0x4b40000102027423 */ /* 0x000fc80000004011 */
[C---:B------:R-:W-:Y:S01]  /*03a0*/  FADD R3, R2.reuse, -12583039 ;  /* 0xcb40007f02037421 */ /* 0x040fe20000000000 */
[----:B------:R-:W-:-:S03]  /*03b0*/  SHF.L.U32 R2, R2, 0x17, RZ ;  /* 0x0000001702027819 */ /* 0x000fc600000006ff */
[----:B------:R-:W-:-:S04]  /*03c0*/  FFMA R3, R0, -1.4426950216293334961, -R3 ;  /* 0xbfb8aa3b00037823 */ /* 0x000fc80000000803 */
[----:B------:R-:W-:-:S06]  /*03d0*/  FFMA R3, R0, -1.925963033500011079e-08, R3 ;  /* 0xb2a5706000037823 */ /* 0x000fcc0000000003 */
[----:B------:R-:W1:Y:S02]  /*03e0*/  MUFU.EX2 R3, R3 ;  /* 0x0000000300037308 */ /* 0x000e640000000800 */
        /* <DEDUP_REMOVED lines=8> */
[----:B--2---:R-:W-:Y:S06]  /*0470*/  @!P0 BRA `(.L_x_87) ;  /* 0x0000000000108947 */ /* 0x004fec0003800000 */
[----:B------:R-:W-:Y:S01]  /*0480*/  IMAD.MOV.U32 R2, RZ, RZ, R0 ;  /* 0x000000ffff027224 */ /* 0x000fe200078e0000 */
[----:B------:R-:W-:-:S07]  /*0490*/  MOV R18, 0x4b0 ;  /* 0x000004b000127802 */ /* 0x000fce0000000f00 */
[----:B0-----:R-:W-:Y:S05]  /*04a0*/  CALL.REL.NOINC `($__internal_3_$__cuda_sm3x_div_rn_noftz_f32_slowpath) ;  /* 0x0000000000cc7944 */ /* 0x001fea0003c00000 */
[----:B------:R-:W-:-:S07]  /*04b0*/  MOV R17, R2 ;  /* 0x0000000200117202 */ /* 0x000fce0000000f00 */
.L_x_87:
[----:B------:R-:W-:Y:S05]  /*04c0*/  BSYNC.RECONVERGENT B1 ;  /* 0x0000000000017941 */ /* 0x000fea0003800200 */
.L_x_86:
[----:B------:R-:W-:Y:S01]  /*04d0*/  FMUL R14, R15, R14 ;  /* 0x0000000e0f0e7220 */ /* 0x000fe20000400000 */
[----:B------:R-:W-:Y:S01]  /*04e0*/  FMUL R17, R16, R17 ;  /* 0x0000001110117220 */ /* 0x000fe20000400000 */
[----:B0-----:R-:W-:-:S04]  /*04f0*/  IMAD.WIDE R2, R13, 0x4, R8 ;  /* 0x000000040d027825 */ /* 0x001fc800078e0208 */
[----:B------:R-:W-:-:S05]  /*0500*/  F2FP.F16.F32.PACK_AB R17, R17, R14 ;  /* 0x0000000e1111723e */ /* 0x000fca00000000ff */
[----:B------:R1:W-:Y:S01]  /*0510*/  STG.E desc[UR6][R2.64], R17 ;  /* 0x0000001102007986 */ /* 0x0003e2000c101906 */
[----:B------:R-:W-:Y:S05]  /*0520*/  @!P2 BRA `(.L_x_88) ;  /* 0xfffffff800fca947 */ /* 0x000fea000383ffff */
.L_x_83:
[----:B------:R-:W-:Y:S05]  /*0530*/  BSYNC.RECONVERGENT B0 ;  /* 0x0000000000007941 */ /* 0x000fea0003800200 */
.L_x_82:
[----:B------:R-:W0:Y:S02]  /*0540*/  LDC R7, c[0x0][0x398] ;  /* 0x0000e600ff077b82 */ /* 0x000e240000000800 */
[----:B0-----:R-:W-:-:S04]  /*0550*/  LOP3.LUT R0, R7, 0x1, RZ, 0xc0, !PT ;  /* 0x0000000107007812 */ /* 0x001fc800078ec0ff */
[----:B------:R-:W-:-:S04]  /*0560*/  ISETP.NE.U32.AND P0, PT, R0, 0x1, PT ;  /* 0x000000010000780c */ /* 0x000fc80003f05070 */
[----:B------:R-:W-:-:S13]  /*0570*/  ISETP.NE.OR P0, PT, R10, RZ, P0 ;  /* 0x000000ff0a00720c */ /* 0x000fda0000705670 */
[----:B------:R-:W-:Y:S05]  /*0580*/  @P0 EXIT ;  /* 0x000000000000094d */ /* 0x000fea0003800000 */
[----:B-1----:R-:W0:Y:S08]  /*0590*/  LDC.64 R2, c[0x0][0x380] ;  /* 0x0000e000ff027b82 */ /* 0x002e300000000a00 */
[----:B------:R-:W1:Y:S01]  /*05a0*/  LDC.64 R4, c[0x0][0x388] ;  /* 0x0000e200ff047b82 */ /* 0x000e620000000a00 */
[----:B0-----:R-:W-:-:S05]  /*05b0*/  IMAD.WIDE R2, R7, 0x2, R2 ;  /* 0x0000000207027825 */ /* 0x001fca00078e0202 */
[----:B------:R-:W2:Y:S01]  /*05c0*/  LDG.E.U16.CONSTANT R0, desc[UR6][R2.64+-0x2] ;  /* 0xfffffe0602007981 */ /* 0x000ea2000c1e9500 */
[----:B-1----:R-:W-:-:S06]  /*05d0*/  IMAD.WIDE R4, R7, 0x2, R4 ;  /* 0x0000000207047825 */ /* 0x002fcc00078e0204 */
[----:B------:R-:W3:Y:S01]  /*05e0*/  LDG.E.U16.CONSTANT R4, desc[UR6][R4.64+-0x2] ;  /* 0xfffffe0604047981 */ /* 0x000ee2000c1e9500 */
[----:B------:R-:W-:Y:S02]  /*05f0*/  HFMA2 R9, -RZ, RZ, 3.7421875, 0 ;  /* 0x437c0000ff097431 */ /* 0x000fe400000001ff */
[----:B------:R-:W-:Y:S02]  /*0600*/  IMAD.MOV.U32 R7, RZ, RZ, 0x3bbb989d ;  /* 0x3bbb989dff077424 */ /* 0x000fe400078e00ff */
[----:B--2---:R-:W-:-:S05]  /*0610*/  HADD2.F32 R0, -RZ, R0.H0_H0 ;  /* 0x20000000ff007230 */ /* 0x004fca0000004100 */
[----:B------:R-:W-:-:S04]  /*0620*/  FFMA.SAT R6, R0, -R7, 0.5 ;  /* 0x3f00000000067423 */ /* 0x000fc80000002807 */
[----:B------:R-:W-:Y:S01]  /*0630*/  FFMA.RM R6, R6, R9, 12582913 ;  /* 0x4b40000106067423 */ /* 0x000fe20000004009 */
[----:B---3--:R-:W-:-:S03]  /*0640*/  HADD2.F32 R4, -RZ, R4.H0_H0 ;  /* 0x20000004ff047230 */ /* 0x008fc60000004100 */
[C---:B------:R-:W-:Y:S01]  /*0650*/  FADD R7, R6.reuse, -12583039 ;  /* 0xcb40007f06077421 */ /* 0x040fe20000000000 */
[----:B------:R-:W-:-:S03]  /*0660*/  SHF.L.U32 R6, R6, 0x17, RZ ;  /* 0x0000001706067819 */ /* 0x000fc600000006ff */
[----:B------:R-:W-:-:S04]  /*0670*/  FFMA R7, R0, -1.4426950216293334961, -R7 ;  /* 0xbfb8aa3b00077823 */ /* 0x000fc80000000807 */
[----:B------:R-:W-:-:S06]  /*0680*/  FFMA R7, R0, -1.925963033500011079e-08, R7 ;  /* 0xb2a5706000077823 */ /* 0x000fcc0000000007 */
[----:B------:R-:W0:Y:S02]  /*0690*/  MUFU.EX2 R7, R7 ;  /* 0x0000000700077308 */ /* 0x000e240000000800 */
[----:B0-----:R-:W-:-:S06]  /*06a0*/  FFMA R3, R6, R7, 1 ;  /* 0x3f80000006037423 */ /* 0x001fcc0000000007 */
[----:B------:R-:W0:Y:S08]  /*06b0*/  MUFU.RCP R2, R3 ;  /* 0x0000000300027308 */ /* 0x000e300000001000 */
[----:B------:R-:W1:Y:S01]  /*06c0*/  FCHK P0, R0, R3 ;  /* 0x0000000300007302 */ /* 0x000e620000000000 */
[----:B0-----:R-:W-:-:S04]  /*06d0*/  FFMA R5, -R3, R2, 1 ;  /* 0x3f80000003057423 */ /* 0x001fc80000000102 */
[----:B------:R-:W-:-:S04]  /*06e0*/  FFMA R5, R2, R5, R2 ;  /* 0x0000000502057223 */ /* 0x000fc80000000002 */
[----:B------:R-:W-:-:S04]  /*06f0*/  FFMA R2, R0, R5, RZ ;  /* 0x0000000500027223 */ /* 0x000fc800000000ff */
[----:B------:R-:W-:-:S04]  /*0700*/  FFMA R6, -R3, R2, R0 ;  /* 0x0000000203067223 */ /* 0x000fc80000000100 */
[----:B------:R-:W-:Y:S01]  /*0710*/  FFMA R5, R5, R6, R2 ;  /* 0x0000000605057223 */ /* 0x000fe20000000002 */
[----:B-1----:R-:W-:Y:S06]  /*0720*/  @!P0 BRA `(.L_x_89) ;  /* 0x0000000000108947 */ /* 0x002fec0003800000 */
[----:B------:R-:W-:Y:S01]  /*0730*/  IMAD.MOV.U32 R2, RZ, RZ, R0 ;  /* 0x000000ffff027224 */ /* 0x000fe200078e0000 */
[----:B------:R-:W-:-:S07]  /*0740*/  MOV R18, 0x760 ;  /* 0x0000076000127802 */ /* 0x000fce0000000f00 */
[----:B------:R-:W-:Y:S05]  /*0750*/  CALL.REL.NOINC `($__internal_3_$__cuda_sm3x_div_rn_noftz_f32_slowpath) ;  /* 0x0000000000207944 */ /* 0x000fea0003c00000 */
[----:B------:R-:W-:-:S07]  /*0760*/  MOV R5, R2 ;  /* 0x0000000200057202 */ /* 0x000fce0000000f00 */
.L_x_89:
[----:B------:R-:W0:Y:S01]  /*0770*/  LDC R7, c[0x0][0x398] ;  /* 0x0000e600ff077b82 */ /* 0x000e220000000800 */
[----:B------:R-:W-:-:S05]  /*0780*/  FMUL R4, R4, R5 ;  /* 0x0000000504047220 */ /* 0x000fca0000400000 */
[----:B------:R-:W-:Y:S02]  /*0790*/  F2FP.F16.F32.PACK_AB R4, RZ, R4 ;  /* 0x00000004ff04723e */ /* 0x000fe400000000ff */
[----:B------:R-:W0:Y:S02]  /*07a0*/  LDC.64 R2, c[0x0][0x390] ;  /* 0x0000e400ff027b82 */ /* 0x000e240000000a00 */
[----:B0-----:R-:W-:-:S05]  /*07b0*/  IMAD.WIDE R2, R7, 0x2, R2 ;  /* 0x0000000207027825 */ /* 0x001fca00078e0202 */
[----:B------:R-:W-:Y:S01]  /*07c0*/  STG.E.U16 desc[UR6][R2.64+-0x2], R4 ;  /* 0xfffffe0402007986 */ /* 0x000fe2000c101506 */
[----:B------:R-:W-:Y:S05]  /*07d0*/  EXIT ;  /* 0x000000000000794d */ /* 0x000fea0003800000 */
        .weak           $__internal_3_$__cuda_sm3x_div_rn_noftz_f32_slowpath
        .type           $__internal_3_$__cuda_sm3x_div_rn_noftz_f32_slowpath,@function
        .size           $__internal_3_$__cuda_sm3x_div_rn_noftz_f32_slowpath,(.L_x_136 - $__internal_3_$__cuda_sm3x_div_rn_noftz_f32_slowpath)
$__internal_3_$__cuda_sm3x_div_rn_noftz_f32_slowpath:
[----:B------:R-:W-:Y:S01]  /*07e0*/  SHF.R.U32.HI R17, RZ, 0x17, R3 ;  /* 0x00000017ff117819 */ /* 0x000fe20000011603 */
[----:B------:R-:W-:Y:S01]  /*07f0*/  BSSY.RECONVERGENT B2, `(.L_x_90) ;  /* 0x0000062000027945 */ /* 0x000fe20003800200 */
[----:B------:R-:W-:Y:S02]  /*0800*/  SHF.R.U32.HI R19, RZ, 0x17, R2 ;  /* 0x00000017ff137819 */ /* 0x000fe40000011602 */
[----:B------:R-:W-:Y:S02]  /*0810*/  LOP3.LUT R17, R17, 0xff, RZ, 0xc0, !PT ;  /* 0x000000ff11117812 */ /* 0x000fe400078ec0ff */
[----:B------:R-:W-:Y:S02]  /*0820*/  LOP3.LUT R22, R19, 0xff, RZ, 0xc0, !PT ;  /* 0x000000ff13167812 */ /* 0x000fe400078ec0ff */
[----:B------:R-:W-:-:S03]  /*0830*/  IADD3 R21, PT, PT, R17, -0x1, RZ ;  /* 0xffffffff11157810 */ /* 0x000fc60007ffe0ff */
[----:B------:R-:W-:Y:S01]  /*0840*/  VIADD R20, R22, 0xffffffff ;  /* 0xffffffff16147836 */ /* 0x000fe20000000000 */
[----:B------:R-:W-:-:S04]  /*0850*/  ISETP.GT.U32.AND P0, PT, R21, 0xfd, PT ;  /* 0x000000fd1500780c */ /* 0x000fc80003f04070 */
[----:B------:R-:W-:-:S13]  /*0860*/  ISETP.GT.U32.OR P0, PT, R20, 0xfd, P0 ;  /* 0x000000fd1400780c */ /* 0x000fda0000704470 */
[----:B------:R-:W-:Y:S01]  /*0870*/  @!P0 MOV R19, RZ ;  /* 0x000000ff00138202 */ /* 0x000fe20000000f00 */
[----:B------:R-:W-:Y:S06]  /*0880*/  @!P0 BRA `(.L_x_91) ;  /* 0x00000000005c8947 */ /* 0x000fec0003800000 */
[----:B------:R-:W-:Y:S02]  /*0890*/  FSETP.GTU.FTZ.AND P0, PT, |R2|, +INF , PT ;  /* 0x7f8000000200780b */ /* 0x000fe40003f1c200 */
        /* <DEDUP_REMOVED lines=20> */
[----:B------:R-:W-:Y:S02]  /*09e0*/  @!P1 FFMA R3, R3, 1.84467440737095516160e+19, RZ ;  /* 0x5f80000003039823 */ /* 0x000fe400000000ff */
[----:B------:R-:W-:-:S07]  /*09f0*/  @!P1 IADD3 R19, PT, PT, R19, 0x40, RZ ;  /* 0x0000004013139810 */ /* 0x000fce0007ffe0ff */
.L_x_91:
[----:B------:R-:W-:Y:S01]  /*0a00*/  LEA R20, R17, 0xc0800000, 0x17 ;  /* 0xc080000011147811 */ /* 0x000fe200078eb8ff */
[----:B------:R-:W-:Y:S03]  /*0a10*/  BSSY.RECONVERGENT B3, `(.L_x_96) ;  /* 0x0000036000037945 */ /* 0x000fe60003800200 */
[----:B------:R-:W-:Y:S01]  /*0a20*/  IADD3 R23, PT, PT, -R20, R3, RZ ;  /* 0x0000000314177210 */ /* 0x000fe20007ffe1ff */
[----:B------:R-:W-:-:S03]  /*0a30*/  VIADD R20, R22, 0xffffff81 ;  /* 0xffffff8116147836 */ /* 0x000fc60000000000 */
[----:B------:R-:W0:Y:S01]  /*0a40*/  MUFU.RCP R3, R23 ;  /* 0x0000001700037308 */ /* 0x000e220000001000 */
[----:B------:R-:W-:Y:S01]  /*0a50*/  FADD.FTZ R21, -R23, -RZ ;  /* 0x800000ff17157221 */ /* 0x000fe20000010100 */
[C---:B------:R-:W-:Y:S01]  /*0a60*/  IMAD R2, R20.reuse, -0x800000, R2 ;  /* 0xff80000014027824 */ /* 0x040fe200078e0202 */
[----:B------:R-:W-:-:S04]  /*0a70*/  IADD3 R20, PT, PT, R20, 0x7f, -R17 ;  /* 0x0000007f14147810 */ /* 0x000fc80007ffe811 */
[----:B------:R-:W-:Y:S01]  /*0a80*/  IADD3 R20, PT, PT, R20, R19, RZ ;  /* 0x0000001314147210 */ /* 0x000fe20007ffe0ff */
[----:B0-----:R-:W-:-:S04]  /*0a90*/  FFMA R22, R3, R21, 1 ;  /* 0x3f80000003167423 */ /* 0x001fc80000000015 */
[----:B------:R-:W-:-:S04]  /*0aa0*/  FFMA R3, R3, R22, R3 ;  /* 0x0000001603037223 */ /* 0x000fc80000000003 */
[----:B------:R-:W-:-:S04]  /*0ab0*/  FFMA R22, R2, R3, RZ ;  /* 0x0000000302167223 */ /* 0x000fc800000000ff */
[----:B------:R-:W-:-:S04]  /*0ac0*/  FFMA R24, R21, R22, R2 ;  /* 0x0000001615187223 */ /* 0x000fc80000000002 */
[----:B------:R-:W-:-:S04]  /*0ad0*/  FFMA R22, R3, R24, R22 ;  /* 0x0000001803167223 */ /* 0x000fc80000000016 */
[----:B------:R-:W-:-:S04]  /*0ae0*/  FFMA R21, R21, R22, R2 ;  /* 0x0000001615157223 */ /* 0x000fc80000000002 */
        /* <DEDUP_REMOVED lines=14> */
[-CC-:B------:R-:W-:Y:S01]  /*0bd0*/  FFMA.RZ R17, R3, R21.reuse, R22.reuse ;  /* 0x0000001503117223 */ /* 0x180fe2000000c016 */
[C---:B------:R-:W-:Y:S02]  /*0be0*/  IADD3 R20, PT, PT, R23.reuse, 0x20, RZ ;  /* 0x0000002017147810 */ /* 0x040fe40007ffe0ff */
[----:B------:R-:W-:Y:S02]  /*0bf0*/  ISETP.NE.AND P3, PT, R23, RZ, PT ;  /* 0x000000ff1700720c */ /* 0x000fe40003f65270 */
[----:B------:R-:W-:Y:S01]  /*0c00*/  LOP3.LUT R19, R17, 0x7fffff, RZ, 0xc0, !PT ;  /* 0x007fffff11137812 */ /* 0x000fe200078ec0ff */
[CCC-:B------:R-:W-:Y:S01]  /*0c10*/  FFMA.RP R17, R3.reuse, R21.reuse, R22.reuse ;  /* 0x0000001503117223 */ /* 0x1c0fe20000008016 */
[----:B------:R-:W-:Y:S01]  /*0c20*/  FFMA.RM R22, R3, R21, R22 ;  /* 0x0000001503167223 */ /* 0x000fe20000004016 */
        /* <DEDUP_REMOVED lines=16> */
.L_x_98:
[----:B------:R-:W-:-:S04]  /*0d30*/  LOP3.LUT R2, R2, 0x80000000, RZ, 0xc0, !PT ;  /* 0x8000000002027812 */ /* 0x000fc800078ec0ff */
[----:B------:R-:W-:Y:S01]  /*0d40*/  LOP3.LUT R2, R2, 0x7f800000, RZ, 0xfc, !PT ;  /* 0x7f80000002027812 */ /* 0x000fe200078efcff */
[----:B------:R-:W-:Y:S06]  /*0d50*/  BRA `(.L_x_99) ;  /* 0x0000000000047947 */ /* 0x000fec0003800000 */
.L_x_97:
[----:B------:R-:W-:-:S07]  /*0d60*/  LEA R2, R20, R2, 0x17 ;  /* 0x0000000214027211 */ /* 0x000fce00078eb8ff */
.L_x_99:
[----:B------:R-:W-:Y:S05]  /*0d70*/  BSYNC.RECONVERGENT B3 ;  /* 0x0000000000037941 */ /* 0x000fea0003800200 */
.L_x_96:
[----:B------:R-:W-:Y:S05]  /*0d80*/  BRA `(.L_x_100) ;  /* 0x0000000000207947 */ /* 0x000fea0003800000 */
.L_x_95:
[----:B------:R-:W-:-:S04]  /*0d90*/  LOP3.LUT R2, R3, 0x80000000, R2, 0x48, !PT ;  /* 0x8000000003027812 */ /* 0x000fc800078e4802 */
[----:B------:R-:W-:Y:S01]  /*0da0*/  LOP3.LUT R2, R2, 0x7f800000, RZ, 0xfc, !PT ;  /* 0x7f80000002027812 */ /* 0x000fe200078efcff */
[----:B------:R-:W-:Y:S06]  /*0db0*/  BRA `(.L_x_100) ;  /* 0x0000000000147947 */ /* 0x000fec0003800000 */
.L_x_94:
[----:B------:R-:W-:Y:S01]  /*0dc0*/  LOP3.LUT R2, R3, 0x80000000, R2, 0x48, !PT ;  /* 0x8000000003027812 */ /* 0x000fe200078e4802 */
[----:B------:R-:W-:Y:S06]  /*0dd0*/  BRA `(.L_x_100) ;  /* 0x00000000000c7947 */ /* 0x000fec0003800000 */
.L_x_93:
[----:B------:R-:W0:Y:S01]  /*0de0*/  MUFU.RSQ R2, -QNAN ;  /* 0xffc0000000027908 */ /* 0x000e220000001400 */
[----:B------:R-:W-:Y:S05]  /*0df0*/  BRA `(.L_x_100) ;  /* 0x0000000000047947 */ /* 0x000fea0003800000 */
.L_x_92:
[----:B------:R-:W-:-:S07]  /*0e00*/  FADD.FTZ R2, R2, R3 ;  /* 0x0000000302027221 */ /* 0x000fce0000010000 */
.L_x_100:
[----:B------:R-:W-:Y:S05]  /*0e10*/  BSYNC.RECONVERGENT B2 ;  /* 0x0000000000027941 */ /* 0x000fea0003800200 */
.L_x_90:
[----:B------:R-:W-:-:S04]  /*0e20*/  HFMA2 R19, -RZ, RZ, 0, 0 ;  /* 0x00000000ff137431 */ /* 0x000fc800000001ff */
[----:B0-----:R-:W-:Y:S05]  /*0e30*/  RET.REL.NODEC R18 `(_Z13swiglu_kernelPK6__halfS1_PS_i) ;  /* 0xfffffff012707950 */ /* 0x001fea0003c3ffff */
.L_x_101:
        /* <DEDUP_REMOVED lines=12> */
.L_x_136:


//--------------------- .text._Z14rmsnorm_kernelPK6__halfS1_PS_iif --------------------------
	.section	.text._Z14rmsnorm_kernelPK6__halfS1_PS_iif,"ax",@progbits
	.align	128
        .global         _Z14rmsnorm_kernelPK6__halfS1_PS_iif
        .type           _Z14rmsnorm_kernelPK6__halfS1_PS_iif,@function
        .size           _Z14rmsnorm_kernelPK6__halfS1_PS_iif,(.L_x_137 - _Z14rmsnorm_kernelPK6__halfS1_PS_iif)
        .other          _Z14rmsnorm_kernelPK6__halfS1_PS_iif,@"STO_CUDA_ENTRY STV_DEFAULT"
_Z14rmsnorm_kernelPK6__halfS1_PS_iif:
.text._Z14rmsnorm_kernelPK6__halfS1_PS_iif:
[----:B------:R-:W-:Y:S08]  /*0000*/  LDC R1, c[0x0][0x37c] ;  /* 0x0000df00ff017b82 */ /* 0x000ff00000000800 */
[----:B------:R-:W0:Y:S08]  /*0010*/  S2UR UR4, SR_CTAID.X ;  /* 0x00000000000479c3 */ /* 0x000e300000002500 */
[----:B------:R-:W0:Y:S02]  /*0020*/  LDC R0, c[0x0][0x398] ;  /* 0x0000e600ff007b82 */ /* 0x000e240000000800 */
[----:B0-----:R-:W-:-:S13]  /*0030*/  ISETP.LE.AND P0, PT, R0, UR4, PT ;  /* 0x0000000400007c0c */ /* 0x001fda000bf03270 */
[----:B------:R-:W-:Y:S05]  /*0040*/  @P0 EXIT ;  /* 0x000000000000094d */ /* 0x000fea0003800000 */
[----:B------:R-:W0:Y:S01]  /*0050*/  S2R R17, SR_TID.X ;  /* 0x0000000000117919 */ /* 0x000e220000002100 */
[----:B------:R-:W1:Y:S01]  /*0060*/  LDC R2, c[0x0][0x39c] ;  /* 0x0000e700ff027b82 */ /* 0x000e620000000800 */
[----:B------:R-:W2:Y:S01]  /*0070*/  LDCU.64 UR6, c[0x0][0x358] ;  /* 0x00006b00ff0677ac */ /* 0x000ea20008000a00 */
[----:B------:R-:W-:Y:S01]  /*0080*/  BSSY.RECONVERGENT B0, `(.L_x_102) ;  /* 0x0000011000007945 */ /* 0x000fe20003800200 */
[----:B------:R-:W-:-:S05]  /*0090*/  HFMA2 R0, -RZ, RZ, 0, 0 ;  /* 0x00000000ff007431 */ /* 0x000fca00000001ff */
[----:B------:R-:W3:Y:S01]  /*00a0*/  LDC.64 R6, c[0x0][0x380] ;  /* 0x0000e000ff067b82 */ /* 0x000ee20000000a00 */
[----:B-1----:R-:W-:Y:S01]  /*00b0*/  IMAD R4, R2, UR4, RZ ;  /* 0x0000000402047c24 */ /* 0x002fe2000f8e02ff */
[----:B0-----:R-:W-:-:S03]  /*00c0*/  ISETP.GE.AND P0, PT, R17, R2, PT ;  /* 0x000000021100720c */ /* 0x001fc60003f06270 */
[----:B---3--:R-:W-:-:S10]  /*00d0*/  IMAD.WIDE R6, R4, 0x2, R6 ;  /* 0x0000000204067825 */ /* 0x008fd400078e0206 */
[----:B--2---:R-:W-:Y:S05]  /*00e0*/  @P0 BRA `(.L_x_103) ;  /* 0x0000000000280947 */ /* 0x004fea0003800000 */
[----:B------:R-:W0:Y:S01]  /*00f0*/  LDC R10, c[0x0][0x360] ;  /* 0x0000d800ff0a7b82 */ /* 0x000e220000000800 */
[----:B------:R-:W-:Y:S01]  /*0100*/  IMAD.MOV.U32 R0, RZ, RZ, RZ ;  /* 0x000000ffff007224 */ /* 0x000fe200078e00ff */
[----:B------:R-:W-:-:S07]  /*0110*/  MOV R3, R17 ;  /* 0x0000001100037202 */ /* 0x000fce0000000f00 */
.L_x_104:
[----:B------:R-:W-:-:S06]  /*0120*/  IMAD.WIDE R8, R3, 0x2, R6 ;  /* 0x0000000203087825 */ /* 0x000fcc00078e0206 */
[----:B------:R-:W2:Y:S01]  /*0130*/  LDG.E.U16.CONSTANT R8, desc[UR6][R8.64] ;  /* 0x0000000608087981 */ /* 0x000ea2000c1e9500 */
[----:B0-----:R-:W-:-:S05]  /*0140*/  IMAD.IADD R3, R10, 0x1, R3 ;  /* 0x000000010a037824 */ /* 0x001fca00078e0203 */
[----:B------:R-:W-:Y:S01]  /*0150*/  ISETP.GE.AND P0, PT, R3, R2, PT ;  /* 0x000000020300720c */ /* 0x000fe20003f06270 */
[----:B--2---:R-:W-:-:S05]  /*0160*/  HADD2.F32 R5, -RZ, R8.H0_H0 ;  /* 0x20000008ff057230 */ /* 0x004fca0000004100 */
[----:B------:R-:W-:-:S07]  /*0170*/  FFMA R0, R5, R5, R0 ;  /* 0x0000000505007223 */ /* 0x000fce0000000000 */
[----:B------:R-:W-:Y:S05]  /*0180*/  @!P0 BRA `(.L_x_104) ;  /* 0xfffffffc00e48947 */ /* 0x000fea000383ffff */
.L_x_103:
[----:B------:R-:W-:Y:S05]  /*0190*/  BSYNC.RECONVERGENT B0 ;  /* 0x0000000000007941 */ /* 0x000fea0003800200 */
.L_x_102:
[----:B------:R-:W0:Y:S01]  /*01a0*/  SHFL.BFLY PT, R3, R0, 0x10, 0x1f ;  /* 0x0e001f0000037f89 */ /* 0x000e2200000e0000 */
[----:B------:R-:W1:Y:S01]  /*01b0*/  LDC R16, c[0x0][0x360] ;  /* 0x0000d800ff107b82 */ /* 0x000e620000000800 */
[----:B------:R-:W-:-:S13]  /*01c0*/  LOP3.LUT P0, RZ, R17, 0x1f, RZ, 0xc0, !PT ;  /* 0x0000001f11ff7812 */ /* 0x000fda000780c0ff */
[----:B------:R-:W2:Y:S01]  /*01d0*/  @!P0 S2R R9, SR_CgaCtaId ;  /* 0x0000000000098919 */ /* 0x000ea20000008800 */
[----:B0-----:R-:W-:Y:S01]  /*01e0*/  FADD R3, R3, R0 ;  /* 0x0000000003037221 */ /* 0x001fe20000000000 */
[----:B-1----:R-:W-:Y:S02]  /*01f0*/  SHF.R.U32.HI R12, RZ, 0x5, R16 ;  /* 0x00000005ff0c7819 */ /* 0x002fe40000011610 */
[----:B------:R-:W-:Y:S02]  /*0200*/  @!P0 MOV R0, 0x400 ;  /* 0x0000040000008802 */ /* 0x000fe40000000f00 */
[----:B------:R-:W0:Y:S01]  /*0210*/  SHFL.BFLY PT, R8, R3, 0x8, 0x1f ;  /* 0x0d001f0003087f89 */ /* 0x000e2200000e0000 */
[----:B------:R-:W-:Y:S02]  /*0220*/  ISETP.GE.U32.AND P1, PT, R17, R12, PT ;  /* 0x0000000c1100720c */ /* 0x000fe40003f26070 */
[----:B------:R-:W-:-:S11]  /*0230*/  @!P0 IADD3 R0, PT, PT, R0, 0x10, RZ ;  /* 0x0000001000008810 */ /* 0x000fd60007ffe0ff */
[----:B------:R-:W1:Y:S01]  /*0240*/  @!P1 S2R R11, SR_CgaCtaId ;  /* 0x00000000000b9919 */ /* 0x000e620000008800 */
[----:B--2---:R-:W-:-:S04]  /*0250*/  @!P0 LEA R0, R9, R0, 0x18 ;  /* 0x0000000009008211 */ /* 0x004fc800078ec0ff */
[----:B------:R-:W-:Y:S01]  /*0260*/  @!P0 LEA.HI R0, R17, R0, RZ, 0x1d ;  /* 0x0000000011008211 */ /* 0x000fe200078fe8ff */
[----:B0-----:R-:W-:-:S05]  /*0270*/  FADD R8, R3, R8 ;  /* 0x0000000803087221 */ /* 0x001fca0000000000 */
[----:B------:R-:W0:Y:S02]  /*0280*/  SHFL.BFLY PT, R5, R8, 0x4, 0x1f ;  /* 0x0c801f0008057f89 */ /* 0x000e2400000e0000 */
[----:B0-----:R-:W-:Y:S01]  /*0290*/  FADD R5, R8, R5 ;  /* 0x0000000508057221 */ /* 0x001fe20000000000 */
[----:B------:R-:W-:-:S04]  /*02a0*/  @!P1 MOV R8, 0x400 ;  /* 0x0000040000089802 */ /* 0x000fc80000000f00 */
[----:B------:R-:W0:Y:S01]  /*02b0*/  SHFL.BFLY PT, R10, R5, 0x2, 0x1f ;  /* 0x0c401f00050a7f89 */ /* 0x000e2200000e0000 */
[----:B------:R-:W-:-:S05]  /*02c0*/  @!P1 VIADD R8, R8, 0x10 ;  /* 0x0000001008089836 */ /* 0x000fca0000000000 */
[----:B-1----:R-:W-:-:S05]  /*02d0*/  @!P1 LEA R8, R11, R8, 0x18 ;  /* 0x000000080b089211 */ /* 0x002fca00078ec0ff */
[----:B------:R-:W-:Y:S02]  /*02e0*/  @!P1 IMAD R11, R17, 0x4, R8 ;  /* 0x00000004110b9824 */ /* 0x000fe400078e0208 */
[----:B------:R-:W1:Y:S01]  /*02f0*/  LDC.64 R8, c[0x0][0x390] ;  /* 0x0000e400ff087b82 */ /* 0x000e620000000a00 */
[----:B0-----:R-:W-:-:S05]  /*0300*/  FADD R10, R5, R10 ;  /* 0x0000000a050a7221 */ /* 0x001fca0000000000 */
[----:B------:R-:W0:Y:S01]  /*0310*/  SHFL.BFLY PT, R3, R10, 0x1, 0x1f ;  /* 0x0c201f000a037f89 */ /* 0x000e2200000e0000 */
[----:B-1----:R-:W-:-:S04]  /*0320*/  IMAD.WIDE R4, R4, 0x2, R8 ;  /* 0x0000000204047825 */ /* 0x002fc800078e0208 */
[----:B0-----:R-:W-:Y:S01]  /*0330*/  FADD R13, R10, R3 ;  /* 0x000000030a0d7221 */ /* 0x001fe20000000000 */
[----:B------:R-:W-:-:S04]  /*0340*/  MOV R3, RZ ;  /* 0x000000ff00037202 */ /* 0x000fc80000000f00 */
        /* <DEDUP_REMOVED lines=16> */
.L_x_120:
[----:B------:R-:W-:Y:S01]  /*0450*/  ISETP.NE.AND P0, PT, R17, RZ, PT ;  /* 0x000000ff1100720c */ /* 0x000fe20003f05270 */
[----:B-1----:R-:W-:-:S12]  /*0460*/  FADD R0, R11, R10 ;  /* 0x0000000a0b007221 */ /* 0x002fd80000000000 */
[----:B------:R-:W-:Y:S05]  /*0470*/  @P0 BRA `(.L_x_105) ;  /* 0x0000000000600947 */ /* 0x000fea0003800000 */
[----:B------:R-:W-:Y:S01]  /*0480*/  I2FP.F32.S32 R3, R2 ;  /* 0x0000000200037245 */ /* 0x000fe20000201400 */
[----:B------:R-:W-:Y:S03]  /*0490*/  BSSY.RECONVERGENT B0, `(.L_x_107) ;  /* 0x000000c000007945 */ /* 0x000fe60003800200 */
        /* <DEDUP_REMOVED lines=8> */
[----:B------:R-:W-:-:S07]  /*0520*/  MOV R2, 0x540 ;  /* 0x0000054000027802 */ /* 0x000fce0000000f00 */
[----:B0-----:R-:W-:Y:S05]  /*0530*/  CALL.REL.NOINC `($__internal_4_$__cuda_sm3x_div_rn_noftz_f32_slowpath) ;  /* 0x0000000c00447944 */ /* 0x001fea0003c00000 */
[----:B------:R-:W-:-:S07]  /*0540*/  MOV R2, R0 ;  /* 0x0000000000027202 */ /* 0x000fce0000000f00 */
.L_x_108:
[----:B------:R-:W-:Y:S05]  /*0550*/  BSYNC.RECONVERGENT B0 ;  /* 0x0000000000007941 */ /* 0x000fea0003800200 */
.L_x_107:
[----:B------:R-:W1:Y:S01]  /*0560*/  LDCU UR4, c[0x0][0x3a0] ;  /* 0x00007400ff0477ac */ /* 0x000e620008000800 */
[----:B------:R-:W2:Y:S01]  /*0570*/  S2UR UR5, SR_CgaCtaId ;  /* 0x00000000000579c3 */ /* 0x000ea20000008800 */
[----:B-1----:R-:W-:Y:S01]  /*0580*/  FADD R2, R2, UR4 ;  /* 0x0000000402027e21 */ /* 0x002fe20008000000 */
[----:B------:R-:W-:-:S04]  /*0590*/  UMOV UR4, 0x400 ;  /* 0x0000040000047882 */ /* 0x000fc80000000000 */
[----:B------:R-:W-:Y:S01]  /*05a0*/  FSETP.GEU.AND P0, PT, |R2|, 1.175494350822287508e-38, PT ;  /* 0x008000000200780b */ /* 0x000fe20003f0e200 */
[----:B--2---:R-:W-:-:S12]  /*05b0*/  ULEA UR4, UR5, UR4, 0x18 ;  /* 0x0000000405047291 */ /* 0x004fd8000f8ec0ff */
[----:B------:R-:W-:-:S04]  /*05c0*/  @!P0 FMUL R2, R2, 16777216 ;  /* 0x4b80000002028820 */ /* 0x000fc80000400000 */
[----:B------:R-:W1:Y:S02]  /*05d0*/  MUFU.RSQ R0, R2 ;  /* 0x0000000200007308 */ /* 0x000e640000001400 */
[----:B-1----:R-:W-:-:S05]  /*05e0*/  @!P0 FMUL R0, R0, 4096 ;  /* 0x4580000000008820 */ /* 0x002fca0000400000 */
[----:B------:R2:W-:Y:S02]  /*05f0*/  STS [UR4], R0 ;  /* 0x00000000ff007988 */ /* 0x0005e40008000804 */
.L_x_105:
[----:B------:R-:W-:Y:S05]  /*0600*/  WARPSYNC.ALL ;  /* 0x0000000000007948 */ /* 0x000fea0003800000 */
[----:B------:R-:W3:Y:S08]  /*0610*/  S2UR UR5, SR_CgaCtaId ;  /* 0x00000000000579c3 */ /* 0x000ef00000008800 */
[----:B------:R-:W-:Y:S06]  /*0620*/  BAR.SYNC.DEFER_BLOCKING 0x0 ;  /* 0x0000000000007b1d */ /* 0x000fec0000010000 */
[----:B------:R-:W-:-:S02]  /*0630*/  UMOV UR4, 0x400 ;  /* 0x0000040000047882 */ /* 0x000fc40000000000 */
[----:B---3--:R-:W-:Y:S01]  /*0640*/  ULEA UR4, UR5, UR4, 0x18 ;  /* 0x0000000405047291 */ /* 0x008fe2000f8ec0ff */
[----:B------:R-:W3:Y:S08]  /*0650*/  LDCU UR5, c[0x0][0x39c] ;  /* 0x00007380ff0577ac */ /* 0x000ef00008000800 */
[----:B--2---:R-:W2:Y:S01]  /*0660*/  LDS R0, [UR4] ;  /* 0x00000004ff007984 */ /* 0x004ea20008000800 */
[----:B---3--:R-:W-:-:S04]  /*0670*/  ULOP3.LUT UR4, UR5, 0x1, URZ, 0xc0, !UPT ;  /* 0x0000000105047892 */ /* 0x008fc8000f8ec0ff */
[----:B------:R-:W-:-:S09]  /*0680*/  UISETP.NE.U32.AND UP0, UPT, UR4, 0x1, UPT ;  /* 0x000000010400788c */ /* 0x000fd2000bf05070 */
[----:B------:R-:W-:Y:S05]  /*0690*/  BRA.U UP0, `(.L_x_109) ;  /* 0x0000000100487547 */ /* 0x000fea000b800000 */
[----:B-1----:R-:W1:Y:S01]  /*06a0*/  LDC.64 R2, c[0x0][0x388] ;  /* 0x0000e200ff027b82 */ /* 0x002e620000000a00 */
[----:B------:R-:W-:-:S13]  /*06b0*/  ISETP.GE.AND P0, PT, R17, UR5, PT ;  /* 0x0000000511007c0c */ /* 0x000fda000bf06270 */
[----:B------:R-:W-:Y:S05]  /*06c0*/  @P0 EXIT ;  /* 0x000000000000094d */ /* 0x000fea0003800000 */
.L_x_110:
[----:B------:R-:W-:-:S04]  /*06d0*/  IMAD.WIDE R8, R17, 0x2, R6 ;  /* 0x0000000211087825 */ /* 0x000fc800078e0206 */
[----:B01----:R-:W-:Y:S02]  /*06e0*/  IMAD.WIDE R10, R17, 0x2, R2 ;  /* 0x00000002110a7825 */ /* 0x003fe400078e0202 */
[----:B------:R-:W3:Y:S04]  /*06f0*/  LDG.E.U16.CONSTANT R8, desc[UR6][R8.64] ;  /* 0x0000000608087981 */ /* 0x000ee8000c1e9500 */
[----:B------:R-:W4:Y:S01]  /*0700*/  LDG.E.U16.CONSTANT R10, desc[UR6][R10.64] ;  /* 0x000000060a0a7981 */ /* 0x000f22000c1e9500 */
[----:B---3--:R-:W-:Y:S02]  /*0710*/  HADD2.F32 R13, -RZ, R8.H0_H0 ;  /* 0x20000008ff0d7230 */ /* 0x008fe40000004100 */
[----:B----4-:R-:W-:-:S03]  /*0720*/  HADD2.F32 R12, -RZ, R10.H0_H0 ;  /* 0x2000000aff0c7230 */ /* 0x010fc60000004100 */
[----:B--2---:R-:W-:-:S04]  /*0730*/  FMUL R13, R0, R13 ;  /* 0x0000000d000d7220 */ /* 0x004fc80000400000 */
[----:B------:R-:W-:-:S05]  /*0740*/  FMUL R12, R12, R13 ;  /* 0x0000000d0c0c7220 */ /* 0x000fca0000400000 */
[----:B------:R-:W-:Y:S01]  /*0750*/  F2FP.F16.F32.PACK_AB R9, RZ, R12 ;  /* 0x0000000cff09723e */ /* 0x000fe200000000ff */
[----:B------:R-:W-:-:S04]  /*0760*/  IMAD.WIDE R12, R17, 0x2, R4 ;  /* 0x00000002110c7825 */ /* 0x000fc800078e0204 */
[----:B------:R-:W-:Y:S01]  /*0770*/  IMAD.IADD R17, R16, 0x1, R17 ;  /* 0x0000000110117824 */ /* 0x000fe200078e0211 */
[----:B------:R3:W-:Y:S04]  /*0780*/  STG.E.U16 desc[UR6][R12.64], R9 ;  /* 0x000000090c007986 */ /* 0x0007e8000c101506 */
[----:B------:R-:W-:-:S13]  /*0790*/  ISETP.GE.AND P0, PT, R17, UR5, PT ;  /* 0x0000000511007c0c */ /* 0x000fda000bf06270 */
[----:B---3--:R-:W-:Y:S05]  /*07a0*/  @!P0 BRA `(.L_x_110) ;  /* 0xfffffffc00c88947 */ /* 0x008fea000383ffff */
[----:B------:R-:W-:Y:S05]  /*07b0*/  EXIT ;  /* 0x000000000000794d */ /* 0x000fea0003800000 */
.L_x_109:
[----:B------:R-:W-:-:S06]  /*07c0*/  USHF.R.S32.HI UR4, URZ, 0x1, UR5 ;  /* 0x00000001ff047899 */ /* 0x000fcc0008011405 */
[----:B------:R-:W-:-:S13]  /*07d0*/  ISETP.GE.AND P0, PT, R17, UR4, PT ;  /* 0x0000000411007c0c */ /* 0x000fda000bf06270 */
[----:B------:R-:W-:Y:S05]  /*07e0*/  @P0 EXIT ;  /* 0x000000000000094d */ /* 0x000fea0003800000 */
[----:B0-----:R-:W0:Y:S01]  /*07f0*/  I2F.U32.RP R11, R16 ;  /* 0x00000010000b7306 */ /* 0x001e220000209000 */
[----:B------:R-:W-:Y:S01]  /*0800*/  IADD3 R8, PT, PT, R17, R16, RZ ;  /* 0x0000001011087210 */ /* 0x000fe20007ffe0ff */
[----:B------:R-:W3:Y:S01]  /*0810*/  LDCU.64 UR8, c[0x0][0x388] ;  /* 0x00007100ff0877ac */ /* 0x000ee20008000a00 */
[----:B------:R-:W-:Y:S01]  /*0820*/  ISETP.NE.U32.AND P2, PT, R16, RZ, PT ;  /* 0x000000ff1000720c */ /* 0x000fe20003f45070 */
[----:B------:R-:W-:Y:S01]  /*0830*/  BSSY.RECONVERGENT B0, `(.L_x_111) ;  /* 0x0000035000007945 */ /* 0x000fe20003800200 */
[C---:B------:R-:W-:Y:S02]  /*0840*/  ISETP.GE.U32.AND P0, PT, R8.reuse, UR4, PT ;  /* 0x0000000408007c0c */ /* 0x040fe4000bf06070 */
[----:B------:R-:W-:Y:S02]  /*0850*/  VIMNMX.U32 R9, PT, PT, R8, UR4, !PT ;  /* 0x0000000408097c48 */ /* 0x000fe4000ffe0000 */
[----:B------:R-:W-:-:S04]  /*0860*/  SEL R10, RZ, 0x1, P0 ;  /* 0x00000001ff0a7807 */ /* 0x000fc80000000000 */
[----:B------:R-:W-:Y:S01]  /*0870*/  IADD3 R9, PT, PT, R9, -R8, -R10 ;  /* 0x8000000809097210 */ /* 0x000fe20007ffe80a */
[----:B0-----:R-:W0:Y:S02]  /*0880*/  MUFU.RCP R11, R11 ;  /* 0x0000000b000b7308 */ /* 0x001e240000001000 */
[----:B0-----:R-:W-:-:S06]  /*0890*/  IADD3 R2, PT, PT, R11, 0xffffffe, RZ ;  /* 0x0ffffffe0b027810 */ /* 0x001fcc0007ffe0ff */
[----:B-1----:R0:W1:Y:S02]  /*08a0*/  F2I.FTZ.U32.TRUNC.NTZ R3, R2 ;  /* 0x0000000200037305 */ /* 0x002064000021f000 */
[----:B0-----:R-:W-:Y:S02]  /*08b0*/  HFMA2 R2, -RZ, RZ, 0, 0 ;  /* 0x00000000ff027431 */ /* 0x001fe400000001ff */
[----:B-1----:R-:W-:-:S04]  /*08c0*/  IMAD.MOV R13, RZ, RZ, -R3 ;  /* 0x000000ffff0d7224 */ /* 0x002fc800078e0a03 */
[----:B------:R-:W-:-:S04]  /*08d0*/  IMAD R13, R13, R16, RZ ;  /* 0x000000100d0d7224 */ /* 0x000fc800078e02ff */
[----:B------:R-:W-:-:S06]  /*08e0*/  IMAD.HI.U32 R12, R3, R13, R2 ;  /* 0x0000000d030c7227 */ /* 0x000fcc00078e0002 */
[----:B------:R-:W-:-:S04]  /*08f0*/  IMAD.HI.U32 R3, R12, R9, RZ ;  /* 0x000000090c037227 */ /* 0x000fc800078e00ff */
[----:B------:R-:W-:-:S04]  /*0900*/  IMAD.MOV R2, RZ, RZ, -R3 ;  /* 0x000000ffff027224 */ /* 0x000fc800078e0a03 */
[----:B------:R-:W-:-:S05]  /*0910*/  IMAD R9, R16, R2, R9 ;  /* 0x0000000210097224 */ /* 0x000fca00078e0209 */
[----:B------:R-:W-:-:S13]  /*0920*/  ISETP.GE.U32.AND P0, PT, R9, R16, PT ;  /* 0x000000100900720c */ /* 0x000fda0003f06070 */
[-C--:B------:R-:W-:Y:S02]  /*0930*/  @P0 IADD3 R9, PT, PT, R9, -R16.reuse, RZ ;  /* 0x8000001009090210 */ /* 0x080fe40007ffe0ff */
[----:B------:R-:W-:Y:S02]  /*0940*/  @P0 IADD3 R3, PT, PT, R3, 0x1, RZ ;  /* 0x0000000103030810 */ /* 0x000fe40007ffe0ff */
[----:B------:R-:W-:-:S13]  /*0950*/  ISETP.GE.U32.AND P1, PT, R9, R16, PT ;  /* 0x000000100900720c */ /* 0x000fda0003f26070 */
[----:B------:R-:W-:Y:S01]  /*0960*/  @P1 VIADD R3, R3, 0x1 ;  /* 0x0000000103031836 */ /* 0x000fe20000000000 */
[----:B------:R-:W-:-:S04]  /*0970*/  @!P2 LOP3.LUT R3, RZ, R16, RZ, 0x33, !PT ;  /* 0x00000010ff03a212 */ /* 0x000fc800078e33ff */
[----:B------:R-:W-:-:S04]  /*0980*/  IADD3 R2, PT, PT, R10, R3, RZ ;  /* 0x000000030a027210 */ /* 0x000fc80007ffe0ff */
[C---:B------:R-:W-:Y:S02]  /*0990*/  LOP3.LUT R3, R2.reuse, 0x3, RZ, 0xc0, !PT ;  /* 0x0000000302037812 */ /* 0x040fe400078ec0ff */
[----:B------:R-:W-:Y:S02]  /*09a0*/  ISETP.GE.U32.AND P0, PT, R2, 0x3, PT ;  /* 0x000000030200780c */ /* 0x000fe40003f06070 */
[----:B------:R-:W-:-:S13]  /*09b0*/  ISETP.NE.AND P1, PT, R3, 0x3, PT ;  /* 0x000000030300780c */ /* 0x000fda0003f25270 */
[----:B---3--:R-:W-:Y:S05]  /*09c0*/  @!P1 BRA `(.L_x_112) ;  /* 0x00000000006c9947 */ /* 0x008fea0003800000 */
[----:B------:R-:W-:-:S04]  /*09d0*/  IADD3 R2, PT, PT, R2, 0x1, RZ ;  /* 0x0000000102027810 */ /* 0x000fc80007ffe0ff */
[----:B------:R-:W-:Y:S01]  /*09e0*/  LOP3.LUT R8, R2, 0x3, RZ, 0xc0, !PT ;  /* 0x0000000302087812 */ /* 0x000fe200078ec0ff */
[----:B------:R-:W-:-:S04]  /*09f0*/  IMAD.WIDE.U32 R2, R17, 0x4, RZ ;  /* 0x0000000411027825 */ /* 0x000fc800078e00ff */
[----:B------:R-:W-:Y:S02]  /*0a00*/  IMAD R17, R8, R16, R17 ;  /* 0x0000001008117224 */ /* 0x000fe400078e0211 */
[----:B------:R-:W-:-:S07]  /*0a10*/  IMAD.MOV R14, RZ, RZ, -R8 ;  /* 0x000000ffff0e7224 */ /* 0x000fce00078e0a08 */
.L_x_113:
[----:B------:R-:W-:Y:S02]  /*0a20*/  IADD3 R8, P1, PT, R6, R2, RZ ;  /* 0x0000000206087210 */ /* 0x000fe40007f3e0ff */
[----:B------:R-:W-:Y:S02]  /*0a30*/  IADD3 R10, P2, PT, R2, UR8, RZ ;  /* 0x00000008020a7c10 */ /* 0x000fe4000ff5e0ff */
[----:B------:R-:W-:Y:S02]  /*0a40*/  IADD3.X R9, PT, PT, R7, R3, RZ, P1, !PT ;  /* 0x0000000307097210 */ /* 0x000fe40000ffe4ff */
[----:B------:R-:W-:-:S03]  /*0a50*/  IADD3.X R11, PT, PT, R3, UR9, RZ, P2, !PT ;  /* 0x00000009030b7c10 */ /* 0x000fc600097fe4ff */
[----:B------:R-:W3:Y:S04]  /*0a60*/  LDG.E.CONSTANT R8, desc[UR6][R8.64] ;  /* 0x0000000608087981 */ /* 0x000ee8000c1e9900 */
[----:B------:R-:W4:Y:S01]  /*0a70*/  LDG.E.CONSTANT R10, desc[UR6][R10.64] ;  /* 0x000000060a0a7981 */ /* 0x000f22000c1e9900 */
[----:B------:R-:W-:Y:S02]  /*0a80*/  VIADD R14, R14, 0x1 ;  /* 0x000000010e0e7836 */ /* 0x000fe40000000000 */
[--C-:B0--3--:R-:W-:Y:S02]  /*0a90*/  HADD2.F32 R13, -RZ, R8.reuse.H0_H0 ;  /* 0x20000008ff0d7230 */ /* 0x109fe40000004100 */
[----:B------:R-:W-:Y:S02]  /*0aa0*/  HADD2.F32 R15, -RZ, R8.H1_H1 ;  /* 0x30000008ff0f7230 */ /* 0x000fe40000004100 */
[----:B----4-:R-:W-:-:S02]  /*0ab0*/  HADD2.F32 R12, -RZ, R10.H0_H0 ;  /* 0x2000000aff0c7230 */ /* 0x010fc40000004100 */
[C---:B--2---:R-:W-:Y:S01]  /*0ac0*/  FMUL R19, R0.reuse, R13 ;  /* 0x0000000d00137220 */ /* 0x044fe20000400000 */
[----:B------:R-:W-:Y:S02]  /*0ad0*/  HADD2.F32 R13, -RZ, R10.H1_H1 ;  /* 0x3000000aff0d7230 */ /* 0x000fe40000004100 */
[----:B------:R-:W-:Y:S01]  /*0ae0*/  FMUL R18, R0, R15 ;  /* 0x0000000f00127220 */ /* 0x000fe20000400000 */
[----:B------:R-:W-:Y:S01]  /*0af0*/  FMUL R19, R12, R19 ;  /* 0x000000130c137220 */ /* 0x000fe20000400000 */
[----:B------:R-:W-:Y:S02]  /*0b00*/  IADD3 R12, P1, PT, R4, R2, RZ ;  /* 0x00000002040c7210 */ /* 0x000fe40007f3e0ff */
[----:B------:R-:W-:Y:S02]  /*0b10*/  FMUL R18, R13, R18 ;  /* 0x000000120d127220 */ /* 0x000fe40000400000 */
[----:B------:R-:W-:Y:S01]  /*0b20*/  IADD3.X R13, PT, PT, R5, R3, RZ, P1, !PT ;  /* 0x00000003050d7210 */ /* 0x000fe20000ffe4ff */
[----:B------:R-:W-:-:S02]  /*0b30*/  IMAD.WIDE.U32 R2, R16, 0x4, R2 ;  /* 0x0000000410027825 */ /* 0x000fc400078e0002 */
[----:B------:R-:W-:Y:S02]  /*0b40*/  F2FP.F16.F32.PACK_AB R19, R18, R19 ;  /* 0x000000131213723e */ /* 0x000fe400000000ff */
[----:B------:R-:W-:-:S03]  /*0b50*/  ISETP.NE.AND P1, PT, R14, RZ, PT ;  /* 0x000000ff0e00720c */ /* 0x000fc60003f25270 */
[----:B------:R0:W-:Y:S10]  /*0b60*/  STG.E desc[UR6][R12.64], R19 ;  /* 0x000000130c007986 */ /* 0x0001f4000c101906 */
[----:B------:R-:W-:Y:S05]  /*0b70*/  @P1 BRA `(.L_x_113) ;  /* 0xfffffffc00a81947 */ /* 0x000fea000383ffff */
.L_x_112:
[----:B------:R-:W-:Y:S05]  /*0b80*/  BSYNC.RECONVERGENT B0 ;  /* 0x0000000000007941 */ /* 0x000fea0003800200 */
.L_x_111:
[----:B------:R-:W-:Y:S05]  /*0b90*/  @!P0 EXIT ;  /* 0x000000000000894d */ /* 0x000fea0003800000 */
[----:B------:R-:W1:Y:S01]  /*0ba0*/  LDC.64 R2, c[0x0][0x388] ;  /* 0x0000e200ff027b82 */ /* 0x000e620000000a00 */
[C---:B0-----:R-:W-:Y:S01]  /*0bb0*/  LEA R19, R16.reuse, R17, 0x1 ;  /* 0x0000001110137211 */ /* 0x041fe200078e08ff */
[----:B------:R-:W-:Y:S01]  /*0bc0*/  IMAD R21, R16, 0x3, R17 ;  /* 0x0000000310157824 */ /* 0x000fe200078e0211 */
[----:B------:R-:W-:-:S07]  /*0bd0*/  IADD3 R23, PT, PT, R17, R16, RZ ;  /* 0x0000001011177210 */ /* 0x000fce0007ffe0ff */
.L_x_114:
[----:B------:R-:W-:-:S04]  /*0be0*/  IMAD.WIDE.U32 R28, R17, 0x4, R6 ;  /* 0x00000004111c7825 */ /* 0x000fc800078e0006 */
[----:B------:R-:W-:Y:S01]  /*0bf0*/  IMAD.WIDE.U32 R26, R23, 0x4, R6 ;  /* 0x00000004171a7825 */ /* 0x000fe200078e0006 */
[----:B------:R-:W3:Y:S03]  /*0c00*/  LDG.E.CONSTANT R18, desc[UR6][R28.64] ;  /* 0x000000061c127981 */ /* 0x000ee6000c1e9900 */
[--C-:B-1----:R-:W-:Y:S01]  /*0c10*/  IMAD.WIDE.U32 R8, R17, 0x4, R2.reuse ;  /* 0x0000000411087825 */ /* 0x102fe200078e0002 */
[----:B------:R-:W4:Y:S03]  /*0c20*/  LDG.E.CONSTANT R22, desc[UR6][R26.64] ;  /* 0x000000061a167981 */ /* 0x000f26000c1e9900 */
[----:B------:R-:W-:Y:S01]  /*0c30*/  IMAD.WIDE.U32 R24, R23, 0x4, R2 ;  /* 0x0000000417187825 */ /* 0x000fe200078e0002 */
[----:B------:R0:W5:Y:S03]  /*0c40*/  LDG.E.CONSTANT R20, desc[UR6][R8.64] ;  /* 0x0000000608147981 */ /* 0x000166000c1e9900 */
[----:B------:R-:W-:-:S02]  /*0c50*/  IMAD.WIDE.U32 R12, R19, 0x4, R6 ;  /* 0x00000004130c7825 */ /* 0x000fc400078e0006 */
[----:B------:R4:W5:Y:S02]  /*0c60*/  LDG.E.CONSTANT R24, desc[UR6][R24.64] ;  /* 0x0000000618187981 */ /* 0x000964000c1e9900 */
[----:B------:R-:W-:Y:S02]  /*0c70*/  IMAD.WIDE.U32 R10, R21, 0x4, R6 ;  /* 0x00000004150a7825 */ /* 0x000fe400078e0006 */
[----:B------:R-:W5:Y:S02]  /*0c80*/  LDG.E.CONSTANT R12, desc[UR6][R12.64] ;  /* 0x000000060c0c7981 */ /* 0x000f64000c1e9900 */
[--C-:B0-----:R-:W-:Y:S02]  /*0c90*/  IMAD.WIDE.U32 R8, R19, 0x4, R2.reuse ;  /* 0x0000000413087825 */ /* 0x101fe400078e0002 */
[----:B------:R-:W5:Y:S02]  /*0ca0*/  LDG.E.CONSTANT R10, desc[UR6][R10.64] ;  /* 0x000000060a0a7981 */ /* 0x000f64000c1e9900 */
[----:B------:R-:W-:-:S02]  /*0cb0*/  IMAD.WIDE.U32 R14, R21, 0x4, R2 ;  /* 0x00000004150e7825 */ /* 0x000fc400078e0002 */
[----:B------:R0:W5:Y:S04]  /*0cc0*/  LDG.E.CONSTANT R8, desc[UR6][R8.64] ;  /* 0x0000000608087981 */ /* 0x000168000c1e9900 */
[----:B------:R1:W5:Y:S01]  /*0cd0*/  LDG.E.CONSTANT R14, desc[UR6][R14.64] ;  /* 0x000000060e0e7981 */ /* 0x000362000c1e9900 */
[--C-:B---3--:R-:W-:Y:S02]  /*0ce0*/  HADD2.F32 R29, -RZ, R18.reuse.H0_H0 ;  /* 0x20000012ff1d7230 */ /* 0x108fe40000004100 */
[----:B------:R-:W-:Y:S02]  /*0cf0*/  HADD2.F32 R27, -RZ, R18.H1_H1 ;  /* 0x30000012ff1b7230 */ /* 0x000fe40000004100 */
[--C-:B----4-:R-:W-:Y:S02]  /*0d00*/  HADD2.F32 R25, -RZ, R22.reuse.H0_H0 ;  /* 0x20000016ff197230 */ /* 0x110fe40000004100 */
[----:B------:R-:W-:-:S02]  /*0d10*/  HADD2.F32 R22, -RZ, R22.H1_H1 ;  /* 0x30000016ff167230 */ /* 0x000fc40000004100 */
[C---:B--2---:R-:W-:Y:S01]  /*0d20*/  FMUL R29, R0.reuse, R29 ;  /* 0x0000001d001d7220 */ /* 0x044fe20000400000 */
[----:B-----5:R-:W-:Y:S02]  /*0d30*/  HADD2.F32 R18, -RZ, R20.H0_H0 ;  /* 0x20000014ff127230 */ /* 0x020fe40000004100 */
[C---:B0-----:R-:W-:Y:S01]  /*0d40*/  FMUL R9, R0.reuse, R27 ;  /* 0x0000001b00097220 */ /* 0x041fe20000400000 */
[----:B------:R-:W-:Y:S01]  /*0d50*/  FMUL R11, R0, R22 ;  /* 0x00000016000b7220 */ /* 0x000fe20000400000 */
[--C-:B------:R-:W-:Y:S02]  /*0d60*/  HADD2.F32 R13, -RZ, R24.reuse.H0_H0 ;  /* 0x20000018ff0d7230 */ /* 0x100fe40000004100 */
[----:B------:R-:W-:Y:S02]  /*0d70*/  HADD2.F32 R24, -RZ, R24.H1_H1 ;  /* 0x30000018ff187230 */ /* 0x000fe40000004100 */
[----:B------:R-:W-:Y:S01]  /*0d80*/  FMUL R18, R18, R29 ;  /* 0x0000001d12127220 */ /* 0x000fe20000400000 */
[----:B-1----:R-:W-:-:S02]  /*0d90*/  HADD2.F32 R15, -RZ, R12.H0_H0 ;  /* 0x2000000cff0f7230 */ /* 0x002fc40000004100 */
[----:B------:R-:W-:Y:S01]  /*0da0*/  FMUL R26, R0, R25 ;  /* 0x00000019001a7220 */ /* 0x000fe20000400000 */
[----:B------:R-:W-:Y:S02]  /*0db0*/  HADD2.F32 R25, -RZ, R12.H1_H1 ;  /* 0x3000000cff197230 */ /* 0x000fe40000004100 */
[----:B------:R-:W-:Y:S01]  /*0dc0*/  FMUL R24, R24, R11 ;  /* 0x0000000b18187220 */ /* 0x000fe20000400000 */
[--C-:B------:R-:W-:Y:S02]  /*0dd0*/  HADD2.F32 R27, -RZ, R10.reuse.H0_H0 ;  /* 0x2000000aff1b7230 */ /* 0x100fe40000004100 */
[----:B------:R-:W-:Y:S02]  /*0de0*/  HADD2.F32 R29, -RZ, R10.H1_H1 ;  /* 0x3000000aff1d7230 */ /* 0x000fe40000004100 */
[--C-:B------:R-:W-:Y:S02]  /*0df0*/  HADD2.F32 R12, -RZ, R8.reuse.H0_H0 ;  /* 0x20000008ff0c7230 */ /* 0x100fe40000004100 */
[----:B------:R-:W-:-:S02]  /*0e00*/  HADD2.F32 R11, -RZ, R8.H1_H1 ;  /* 0x30000008ff0b7230 */ /* 0x000fc40000004100 */
[C---:B------:R-:W-:Y:S01]  /*0e10*/  FMUL R15, R0.reuse, R15 ;  /* 0x0000000f000f7220 */ /* 0x040fe20000400000 */
[----:B------:R-:W-:Y:S02]  /*0e20*/  HADD2.F32 R20, -RZ, R20.H1_H1 ;  /* 0x30000014ff147230 */ /* 0x000fe40000004100 */
[--C-:B------:R-:W-:Y:S02]  /*0e30*/  HADD2.F32 R8, -RZ, R14.reuse.H0_H0 ;  /* 0x2000000eff087230 */ /* 0x100fe40000004100 */
[C---:B------:R-:W-:Y:S01]  /*0e40*/  FMUL R27, R0.reuse, R27 ;  /* 0x0000001b001b7220 */ /* 0x040fe20000400000 */
[----:B------:R-:W-:Y:S02]  /*0e50*/  HADD2.F32 R14, -RZ, R14.H1_H1 ;  /* 0x3000000eff0e7230 */ /* 0x000fe40000004100 */
[C---:B------:R-:W-:Y:S01]  /*0e60*/  FMUL R29, R0.reuse, R29 ;  /* 0x0000001d001d7220 */ /* 0x040fe20000400000 */
[----:B------:R-:W-:Y:S01]  /*0e70*/  FMUL R10, R0, R25 ;  /* 0x00000019000a7220 */ /* 0x000fe20000400000 */
[----:B------:R-:W-:Y:S01]  /*0e80*/  FMUL R9, R20, R9 ;  /* 0x0000000914097220 */ /* 0x000fe20000400000 */
[----:B------:R-:W-:Y:S01]  /*0e90*/  FMUL R12, R12, R15 ;  /* 0x0000000f0c0c7220 */ /* 0x000fe20000400000 */
[----:B------:R-:W-:Y:S01]  /*0ea0*/  FMUL R8, R8, R27 ;  /* 0x0000001b08087220 */ /* 0x000fe20000400000 */
[----:B------:R-:W-:Y:S01]  /*0eb0*/  FMUL R15, R14, R29 ;  /* 0x0000001d0e0f7220 */ /* 0x000fe20000400000 */
[----:B------:R-:W-:Y:S01]  /*0ec0*/  FMUL R11, R11, R10 ;  /* 0x0000000a0b0b7220 */ /* 0x000fe20000400000 */
[----:B------:R-:W-:Y:S01]  /*0ed0*/  FMUL R13, R13, R26 ;  /* 0x0000001a0d0d7220 */ /* 0x000fe20000400000 */
[----:B------:R-:W-:-:S02]  /*0ee0*/  F2FP.F16.F32.PACK_AB R25, R9, R18 ;  /* 0x000000120919723e */ /* 0x000fc400000000ff */
[----:B------:R-:W-:Y:S01]  /*0ef0*/  F2FP.F16.F32.PACK_AB R18, R15, R8 ;  /* 0x000000080f12723e */ /* 0x000fe200000000ff */
[--C-:B------:R-:W-:Y:S01]  /*0f00*/  IMAD.WIDE.U32 R8, R17, 0x4, R4.reuse ;  /* 0x0000000411087825 */ /* 0x100fe200078e0004 */
[----:B------:R-:W-:Y:S02]  /*0f10*/  F2FP.F16.F32.PACK_AB R29, R11, R12 ;  /* 0x0000000c0b1d723e */ /* 0x000fe400000000ff */
[----:B------:R-:W-:Y:S01]  /*0f20*/  F2FP.F16.F32.PACK_AB R27, R24, R13 ;  /* 0x0000000d181b723e */ /* 0x000fe200000000ff */
[--C-:B------:R-:W-:Y:S01]  /*0f30*/  IMAD.WIDE.U32 R10, R23, 0x4, R4.reuse ;  /* 0x00000004170a7825 */ /* 0x100fe200078e0004 */
[----:B------:R0:W-:Y:S03]  /*0f40*/  STG.E desc[UR6][R8.64], R25 ;  /* 0x0000001908007986 */ /* 0x0001e6000c101906 */
[----:B------:R-:W-:Y:S01]  /*0f50*/  IMAD.WIDE.U32 R12, R19, 0x4, R4 ;  /* 0x00000004130c7825 */ /* 0x000fe200078e0004 */
[----:B------:R-:W-:-:S03]  /*0f60*/  IADD3 R17, PT, PT, R16, R17, R16 ;  /* 0x0000001110117210 */ /* 0x000fc60007ffe010 */
[----:B------:R-:W-:Y:S01]  /*0f70*/  IMAD.WIDE.U32 R14, R21, 0x4, R4 ;  /* 0x00000004150e7825 */ /* 0x000fe200078e0004 */
[----:B------:R0:W-:Y:S01]  /*0f80*/  STG.E desc[UR6][R10.64], R27 ;  /* 0x0000001b0a007986 */ /* 0x0001e2000c101906 */
[----:B------:R-:W-:-:S03]  /*0f90*/  IADD3 R17, PT, PT, R16, R17, R16 ;  /* 0x0000001110117210 */ /* 0x000fc60007ffe010 */
[----:B------:R0:W-:Y:S04]  /*0fa0*/  STG.E desc[UR6][R12.64], R29 ;  /* 0x0000001d0c007986 */ /* 0x0001e8000c101906 */
[----:B------:R0:W-:Y:S01]  /*0fb0*/  STG.E desc[UR6][R14.64], R18 ;  /* 0x000000120e007986 */ /* 0x0001e2000c101906 */
[----:B------:R-:W-:Y:S01]  /*0fc0*/  ISETP.GE.AND P0, PT, R17, UR4, PT ;  /* 0x0000000411007c0c */ /* 0x000fe2000bf06270 */
[C---:B------:R-:W-:Y:S01]  /*0fd0*/  IMAD R19, R16.reuse, 0x4, R19 ;  /* 0x0000000410137824 */ /* 0x040fe200078e0213 */
[C---:B------:R-:W-:Y:S02]  /*0fe0*/  LEA R21, R16.reuse, R21, 0x2 ;  /* 0x0000001510157211 */ /* 0x040fe400078e10ff */
[----:B------:R-:W-:-:S09]  /*0ff0*/  LEA R23, R16, R23, 0x2 ;  /* 0x0000001710177211 */ /* 0x000fd200078e10ff */
[----:B0-----:R-:W-:Y:S05]  /*1000*/  @!P0 BRA `(.L_x_114) ;  /* 0xfffffff800f48947 */ /* 0x001fea000383ffff */
[----:B------:R-:W-:Y:S05]  /*1010*/  EXIT ;  /* 0x000000000000794d */ /* 0x000fea0003800000 */
.L_x_106:
[----:B------:R-:W-:Y:S01]  /*1020*/  IMAD.MOV.U32 R13, RZ, RZ, 0x10 ;  /* 0x00000010ff0d7424 */ /* 0x000fe200078e00ff */
[----:B------:R-:W-:Y:S02]  /*1030*/  MOV R14, 0x1f ;  /* 0x0000001f000e7802 */ /* 0x000fe40000000f00 */
[----:B------:R-:W-:-:S07]  /*1040*/  MOV R12, 0xffffffff ;  /* 0xffffffff000c7802 */ /* 0x000fce0000000f00 */
[----:B-1----:R-:W-:Y:S05]  /*1050*/  WARPSYNC.COLLECTIVE R12, `(.L_x_115) ;  /* 0x000000000c087348 */ /* 0x002fea0003c00000 */
[----:B-1----:R0:W1:Y:S02]  /*1060*/  SHFL.BFLY P0, R10, R3, R13, R14 ;  /* 0x0c00000d030a7389 */ /* 0x002064000000000e */
[----:B01----:R-:W-:Y:S05]  /*1070*/  ENDCOLLECTIVE ;  /* 0x000000000000791b */ /* 0x003fea0003800000 */
.L_x_115:
[----:B------:R-:W-:Y:S02]  /*1080*/  HFMA2 R13, -RZ, RZ, 0, 4.76837158203125e-07 ;  /* 0x00000008ff0d7431 */ /* 0x000fe400000001ff */
[----:B------:R-:W-:-:S04]  /*1090*/  IMAD.MOV.U32 R0, RZ, RZ, R10 ;  /* 0x000000ffff007224 */ /* 0x000fc800078e000a */
[----:B------:R-:W-:-:S05]  /*10a0*/  FADD R0, R0, R3 ;  /* 0x0000000300007221 */ /* 0x000fca0000000000 */
[----:B------:R-:W-:-:S07]  /*10b0*/  MOV R3, R0 ;  /* 0x0000000000037202 */ /* 0x000fce0000000f00 */
[----:B------:R-:W-:Y:S05]  /*10c0*/  WARPSYNC.COLLECTIVE R12, `(.L_x_116) ;  /* 0x000000000c087348 */ /* 0x000fea0003c00000 */
[----:B------:R0:W1:Y:S02]  /*10d0*/  SHFL.BFLY P0, R10, R3, R13, R14 ;  /* 0x0c00000d030a7389 */ /* 0x000064000000000e */
[----:B01----:R-:W-:Y:S05]  /*10e0*/  ENDCOLLECTIVE ;  /* 0x000000000000791b */ /* 0x003fea0003800000 */
.L_x_116:
[----:B------:R-:W-:Y:S02]  /*10f0*/  HFMA2 R13, -RZ, RZ, 0, 2.384185791015625e-07 ;  /* 0x00000004ff0d7431 */ /* 0x000fe400000001ff */
[----:B------:R-:W-:-:S04]  /*1100*/  IMAD.MOV.U32 R9, RZ, RZ, R10 ;  /* 0x000000ffff097224 */ /* 0x000fc800078e000a */
[----:B------:R-:W-:-:S05]  /*1110*/  FADD R9, R0, R9 ;  /* 0x0000000900097221 */ /* 0x000fca0000000000 */
[----:B------:R-:W-:-:S07]  /*1120*/  MOV R3, R9 ;  /* 0x0000000900037202 */ /* 0x000fce0000000f00 */
[----:B------:R-:W-:Y:S05]  /*1130*/  WARPSYNC.COLLECTIVE R12, `(.L_x_117) ;  /* 0x000000000c087348 */ /* 0x000fea0003c00000 */
[----:B------:R0:W1:Y:S02]  /*1140*/  SHFL.BFLY P0, R10, R3, R13, R14 ;  /* 0x0c00000d030a7389 */ /* 0x000064000000000e */
[----:B01----:R-:W-:Y:S05]  /*1150*/  ENDCOLLECTIVE ;  /* 0x000000000000791b */ /* 0x003fea0003800000 */
.L_x_117:
[----:B------:R-:W-:Y:S02]  /*1160*/  HFMA2 R13, -RZ, RZ, 0, 1.1920928955078125e-07 ;  /* 0x00000002ff0d7431 */ /* 0x000fe400000001ff */
[----:B------:R-:W-:-:S04]  /*1170*/  IMAD.MOV.U32 R8, RZ, RZ, R10 ;  /* 0x000000ffff087224 */ /* 0x000fc800078e000a */
[----:B------:R-:W-:-:S05]  /*1180*/  FADD R8, R9, R8 ;  /* 0x0000000809087221 */ /* 0x000fca0000000000 */
[----:B------:R-:W-:-:S07]  /*1190*/  MOV R3, R8 ;  /* 0x0000000800037202 */ /* 0x000fce0000000f00 */
[----:B------:R-:W-:Y:S05]  /*11a0*/  WARPSYNC.COLLECTIVE R12, `(.L_x_118) ;  /* 0x000000000c087348 */ /* 0x000fea0003c00000 */
[----:B------:R0:W1:Y:S02]  /*11b0*/  SHFL.BFLY P0, R10, R3, R13, R14 ;  /* 0x0c00000d030a7389 */ /* 0x000064000000000e */
[----:B01----:R-:W-:Y:S05]  /*11c0*/  ENDCOLLECTIVE ;  /* 0x000000000000791b */ /* 0x003fea0003800000 */
.L_x_118:
[----:B------:R-:W-:Y:S02]  /*11d0*/  HFMA2 R13, -RZ, RZ, 0, 5.9604644775390625e-08 ;  /* 0x00000001ff0d7431 */ /* 0x000fe400000001ff */
[----:B------:R-:W-:-:S04]  /*11e0*/  IMAD.MOV.U32 R11, RZ, RZ, R10 ;  /* 0x000000ffff0b7224 */ /* 0x000fc800078e000a */
[----:B------:R-:W-:-:S05]  /*11f0*/  FADD R11, R8, R11 ;  /* 0x0000000b080b7221 */ /* 0x000fca0000000000 */
[----:B------:R-:W-:-:S07]  /*1200*/  MOV R3, R11 ;  /* 0x0000000b00037202 */ /* 0x000fce0000000f00 */
[----:B------:R-:W-:Y:S05]  /*1210*/  WARPSYNC.COLLECTIVE R12, `(.L_x_119) ;  /* 0x000000000c087348 */ /* 0x000fea0003c00000 */
[----:B------:R0:W1:Y:S02]  /*1220*/  SHFL.BFLY P0, R10, R3, R13, R14 ;  /* 0x0c00000d030a7389 */ /* 0x000064000000000e */
[----:B01----:R-:W-:Y:S05]  /*1230*/  ENDCOLLECTIVE ;  /* 0x000000000000791b */ /* 0x003fea0003800000 */
.L_x_119:
[----:B------:R-:W-:Y:S05]  /*1240*/  BRA `(.L_x_120) ;  /* 0xfffffff000807947 */ /* 0x000fea000383ffff */
        .weak           $__internal_4_$__cuda_sm3x_div_rn_noftz_f32_slowpath
        .type           $__internal_4_$__cuda_sm3x_div_rn_noftz_f32_slowpath,@function
        .size           $__internal_4_$__cuda_sm3x_div_rn_noftz_f32_slowpath,(.L_x_137 - $__internal_4_$__cuda_sm3x_div_rn_noftz_f32_slowpath)
$__internal_4_$__cuda_sm3x_div_rn_noftz_f32_slowpath:
[--C-:B------:R-:W-:Y:S01]  /*1250*/  SHF.R.U32.HI R9, RZ, 0x17, R3.reuse ;  /* 0x00000017ff097819 */ /* 0x100fe20000011603 */
[----:B------:R-:W-:Y:S01]  /*1260*/  BSSY.RECONVERGENT B1, `(.L_x_121) ;  /* 0x0000064000017945 */ /* 0x000fe20003800200 */
[----:B------:R-:W-:Y:S01]  /*1270*/  SHF.R.U32.HI R8, RZ, 0x17, R0 ;  /* 0x00000017ff087819 */ /* 0x000fe20000011600 */
[----:B------:R-:W-:Y:S01]  /*1280*/  IMAD.MOV.U32 R11, RZ, RZ, R3 ;  /* 0x000000ffff0b7224 */ /* 0x000fe200078e0003 */
[----:B------:R-:W-:Y:S02]  /*1290*/  LOP3.LUT R9, R9, 0xff, RZ, 0xc0, !PT ;  /* 0x000000ff09097812 */ /* 0x000fe400078ec0ff */
[----:B------:R-:W-:Y:S02]  /*12a0*/  LOP3.LUT R14, R8, 0xff, RZ, 0xc0, !PT ;  /* 0x000000ff080e7812 */ /* 0x000fe400078ec0ff */
[----:B------:R-:W-:Y:S01]  /*12b0*/  MOV R10, R0 ;  /* 0x00000000000a7202 */ /* 0x000fe20000000f00 */
[----:B------:R-:W-:Y:S01]  /*12c0*/  VIADD R12, R9, 0xffffffff ;  /* 0xffffffff090c7836 */ /* 0x000fe20000000000 */
[----:B------:R-:W-:-:S04]  /*12d0*/  IADD3 R13, PT, PT, R14, -0x1, RZ ;  /* 0xffffffff0e0d7810 */ /* 0x000fc80007ffe0ff */
        /* <DEDUP_REMOVED lines=27> */
.L_x_122:
[----:B------:R-:W-:Y:S01]  /*1490*/  LEA R0, R9, 0xc0800000, 0x17 ;  /* 0xc080000009007811 */ /* 0x000fe200078eb8ff */
[----:B------:R-:W-:Y:S01]  /*14a0*/  VIADD R3, R14, 0xffffff81 ;  /* 0xffffff810e037836 */ /* 0x000fe20000000000 */
[----:B------:R-:W-:Y:S02]  /*14b0*/  BSSY.RECONVERGENT B2, `(.L_x_127) ;  /* 0x0000035000027945 */ /* 0x000fe40003800200 */
[----:B------:R-:W-:Y:S01]  /*14c0*/  IADD3 R11, PT, PT, -R0, R11, RZ ;  /* 0x0000000b000b7210 */ /* 0x000fe20007ffe1ff */
[C---:B------:R-:W-:Y:S01]  /*14d0*/  IMAD R0, R3.reuse, -0x800000, R10 ;  /* 0xff80000003007824 */ /* 0x040fe200078e020a */
[----:B------:R-:W-:Y:S02]  /*14e0*/  IADD3 R9, PT, PT, R3, 0x7f, -R9 ;  /* 0x0000007f03097810 */ /* 0x000fe40007ffe809 */
[----:B------:R-:W0:Y:S01]  /*14f0*/  MUFU.RCP R12, R11 ;  /* 0x0000000b000c7308 */ /* 0x000e220000001000 */
[----:B------:R-:W-:Y:S01]  /*1500*/  FADD.FTZ R13, -R11, -RZ ;  /* 0x800000ff0b0d7221 */ /* 0x000fe20000010100 */
[----:B------:R-:W-:-:S03]  /*1510*/  IADD3 R9, PT, PT, R9, R8, RZ ;  /* 0x0000000809097210 */ /* 0x000fc60007ffe0ff */
        /* <DEDUP_REMOVED lines=21> */
[-CC-:B------:R-:W-:Y:S01]  /*1670*/  FFMA.RM R8, R19, R13.reuse, R10.reuse ;  /* 0x0000000d13087223 */ /* 0x180fe2000000400a */
[C---:B------:R-:W-:Y:S02]  /*1680*/  ISETP.NE.AND P2, PT, R11.reuse, RZ, PT ;  /* 0x000000ff0b00720c */ /* 0x040fe40003f45270 */
[----:B------:R-:W-:Y:S02]  /*1690*/  ISETP.NE.AND P1, PT, R11, RZ, PT ;  /* 0x000000ff0b00720c */ /* 0x000fe40003f25270 */
[----:B------:R-:W-:Y:S01]  /*16a0*/  LOP3.LUT R9, R3, 0x7fffff, RZ, 0xc0, !PT ;  /* 0x007fffff03097812 */ /* 0x000fe200078ec0ff */
[----:B------:R-:W-:Y:S01]  /*16b0*/  FFMA.RP R3, R19, R13, R10 ;  /* 0x0000000d13037223 */ /* 0x000fe2000000800a */
[----:B------:R-:W-:Y:S02]  /*16c0*/  IADD3 R10, PT, PT, R11, 0x20, RZ ;  /* 0x000000200b0a7810 */ /* 0x000fe40007ffe0ff */
        /* <DEDUP_REMOVED lines=15> */
.L_x_129:
[----:B------:R-:W-:-:S04]  /*17c0*/  LOP3.LUT R0, R0, 0x80000000, RZ, 0xc0, !PT ;  /* 0x8000000000007812 */ /* 0x000fc800078ec0ff */
[----:B------:R-:W-:Y:S01]  /*17d0*/  LOP3.LUT R0, R0, 0x7f800000, RZ, 0xfc, !PT ;  /* 0x7f80000000007812 */ /* 0x000fe200078efcff */
[----:B------:R-:W-:Y:S06]  /*17e0*/  BRA `(.L_x_130) ;  /* 0x0000000000047947 */ /* 0x000fec0003800000 */
.L_x_128:
[----:B------:R-:W-:-:S07]  /*17f0*/  LEA R0, R9, R0, 0x17 ;  /* 0x0000000009007211 */ /* 0x000fce00078eb8ff */
.L_x_130:
[----:B------:R-:W-:Y:S05]  /*1800*/  BSYNC.RECONVERGENT B2 ;  /* 0x0000000000027941 */ /* 0x000fea0003800200 */
.L_x_127:
[----:B------:R-:W-:Y:S05]  /*1810*/  BRA `(.L_x_131) ;  /* 0x0000000000207947 */ /* 0x000fea0003800000 */
.L_x_126:
[----:B------:R-:W-:-:S04]  /*1820*/  LOP3.LUT R0, R11, 0x80000000, R10, 0x48, !PT ;  /* 0x800000000b007812 */ /* 0x000fc800078e480a */
[----:B------:R-:W-:Y:S01]  /*1830*/  LOP3.LUT R0, R0, 0x7f800000, RZ, 0xfc, !PT ;  /* 0x7f80000000007812 */ /* 0x000fe200078efcff */
[----:B------:R-:W-:Y:S06]  /*1840*/  BRA `(.L_x_131) ;  /* 0x0000000000147947 */ /* 0x000fec0003800000 */
.L_x_125:
[----:B------:R-:W-:Y:S01]  /*1850*/  LOP3.LUT R0, R11, 0x80000000, R10, 0x48, !PT ;  /* 0x800000000b007812 */ /* 0x000fe200078e480a */
[----:B------:R-:W-:Y:S06]  /*1860*/  BRA `(.L_x_131) ;  /* 0x00000000000c7947 */ /* 0x000fec0003800000 */
.L_x_124:
[----:B------:R-:W0:Y:S01]  /*1870*/  MUFU.RSQ R0, -QNAN ;  /* 0xffc0000000007908 */ /* 0x000e220000001400 */
[----:B------:R-:W-:Y:S05]  /*1880*/  BRA `(.L_x_131) ;  /* 0x0000000000047947 */ /* 0x000fea0003800000 */
.L_x_123:
[----:B------:R-:W-:-:S07]  /*1890*/  FADD.FTZ R0, R0, R3 ;  /* 0x0000000300007221 */ /* 0x000fce0000010000 */
.L_x_131:
[----:B------:R-:W-:Y:S05]  /*18a0*/  BSYNC.RECONVERGENT B1 ;  /* 0x0000000000017941 */ /* 0x000fea0003800200 */
.L_x_121:
[----:B------:R-:W-:-:S04]  /*18b0*/  HFMA2 R3, -RZ, RZ, 0, 0 ;  /* 0x00000000ff037431 */ /* 0x000fc800000001ff */
[----:B0-----:R-:W-:Y:S05]  /*18c0*/  RET.REL.NODEC R2 `(_Z14rmsnorm_kernelPK6__halfS1_PS_iif) ;  /* 0xffffffe402cc7950 */ /* 0x001fea0003c3ffff */
.L_x_132:
        /* <DEDUP_REMOVED lines=11> */
.L_x_137:


//--------------------- .nv.global.init           --------------------------
	.section	.nv.global.init,"aw",@progbits
	.align	4
.nv.global.init:
	.type		__cudart_i2opi_f,@object
	.size		__cudart_i2opi_f,(.L_0 - __cudart_i2opi_f)
__cudart_i2opi_f:
        /*0000*/ 	.byte	0x41, 0x90, 0x43, 0x3c, 0x99, 0x95, 0x62, 0xdb, 0xc0, 0xdd, 0x34, 0xf5, 0xd1, 0x57, 0x27, 0xfc
        /*0010*/ 	.byte	0x29, 0x15, 0x44, 0x4e, 0x6e, 0x83, 0xf9, 0xa2
.L_0:


//--------------------- .nv.shared._Z16attention_kernelPK6__halfS1_S1_PS_iiiiif --------------------------
	.section	.nv.shared._Z16attention_kernelPK6__halfS1_S1_PS_iiiiif,"aw",@nobits
	.sectionflags	@""
	.align	16
.nv.shared._Z16attention_kernelPK6__halfS1_S1_PS_iiiiif:
	.zero		1040


//--------------------- .nv.shared.reserved.0     --------------------------
	.section	.nv.shared.reserved.0,"aw",@nobits
	.weak		__nv_reservedSMEM_offset_0_alias
	.size		__nv_reservedSMEM_offset_0_alias, 0, 64
	.other		__nv_reservedSMEM_offset_0_alias,@"STO_CUDA_RESERVED_SHARED STV_DEFAULT"
__nv_reservedSMEM_offset_0_alias:
	.zero		0
	.zero		64


//--------------------- .nv.shared._Z11rope_kernelPK6__halfPKiPS_iiiif --------------------------
	.section	.nv.shared._Z11rope_kernelPK6__halfPKiPS_iiiif,"aw",@nobits
	.sectionflags	@""
	.align	16
	.zero		1024


//--------------------- .nv.shared._Z13swiglu_kernelPK6__halfS1_PS_i --------------------------
	.section	.nv.shared._Z13swiglu_kernelPK6__halfS1_PS_i,"aw",@nobits
	.sectionflags	@""
	.align	16
	.zero		1024


//--------------------- .nv.shared._Z14rmsnorm_kernelPK6__halfS1_PS_iif --------------------------
	.section	.nv.shared._Z14rmsnorm_kernelPK6__halfS1_PS_iif,"aw",@nobits
	.sectionflags	@""
	.align	16
.nv.shared._Z14rmsnorm_kernelPK6__halfS1_PS_iif:
	.zero		1040


//--------------------- .nv.constant0._Z16attention_kernelPK6__halfS1_S1_PS_iiiiif --------------------------
	.section	.nv.constant0._Z16attention_kernelPK6__halfS1_S1_PS_iiiiif,"a",@progbits
	.sectionflags	@""
	.align	4
.nv.constant0._Z16attention_kernelPK6__halfS1_S1_PS_iiiiif:
	.zero		952


//--------------------- .nv.constant0._Z11rope_kernelPK6__halfPKiPS_iiiif --------------------------
	.section	.nv.constant0._Z11rope_kernelPK6__halfPKiPS_iiiif,"a",@progbits
	.sectionflags	@""
	.align	4
.nv.constant0._Z11rope_kernelPK6__halfPKiPS_iiiif:
	.zero		940


//--------------------- .nv.constant0._Z13swiglu_kernelPK6__halfS1_PS_i --------------------------
	.section	.nv.constant0._Z13swiglu_kernelPK6__halfS1_PS_i,"a",@progbits
	.sectionflags	@""
	.align	4
.nv.constant0._Z13swiglu_kernelPK6__halfS1_PS_i:
	.zero		924


//--------------------- .nv.constant0._Z14rmsnorm_kernelPK6__halfS1_PS_iif --------------------------
	.section	.nv.constant0._Z14rmsnorm_kernelPK6__halfS1_PS_iif,"a",@progbits
	.sectionflags	@""
	.align	4
.nv.constant0._Z14rmsnorm_kernelPK6__halfS1_PS_iif:
	.zero		932


//--------------------- SYMBOLS --------------------------

	.type		.nv.reservedSmem.offset0,@object
	.size		.nv.reservedSmem.offset0,0x4
	.type		.nv.reservedSmem.cap,@object
	.size		.nv.reservedSmem.cap,0x4
